//
// Generated by NVIDIA NVVM Compiler
//
// Compiler Build ID: CL-36424714
// Cuda compilation tools, release 13.0, V13.0.88
// Based on NVVM 20.0.0
//

.version 9.0
.target sm_100
.address_size 64

	// .globl	_Z14reluActivationPfS_i

.visible .entry _Z14reluActivationPfS_i(
	.param .u64 .ptr .align 1 _Z14reluActivationPfS_i_param_0,
	.param .u64 .ptr .align 1 _Z14reluActivationPfS_i_param_1,
	.param .u32 _Z14reluActivationPfS_i_param_2
)
{
	.reg .pred 	%p<2>;
	.reg .b32 	%r<6>;
	.reg .b32 	%f<3>;
	.reg .b64 	%rd<8>;

	ld.param.u64 	%rd1, [_Z14reluActivationPfS_i_param_0];
	ld.param.u64 	%rd2, [_Z14reluActivationPfS_i_param_1];
	ld.param.u32 	%r2, [_Z14reluActivationPfS_i_param_2];
	mov.u32 	%r3, %ctaid.x;
	mov.u32 	%r4, %ntid.x;
	mov.u32 	%r5, %tid.x;
	mad.lo.s32 	%r1, %r3, %r4, %r5;
	setp.ge.s32 	%p1, %r1, %r2;
	@%p1 bra 	$L__BB0_2;
	cvta.to.global.u64 	%rd3, %rd1;
	cvta.to.global.u64 	%rd4, %rd2;
	mul.wide.s32 	%rd5, %r1, 4;
	add.s64 	%rd6, %rd3, %rd5;
	ld.global.f32 	%f1, [%rd6];
	max.f32 	%f2, %f1, 0f00000000;
	add.s64 	%rd7, %rd4, %rd5;
	st.global.f32 	[%rd7], %f2;
$L__BB0_2:
	ret;

}
	// .globl	_Z13convolution2dPfS_S_iiiiiiiiiii
.visible .entry _Z13convolution2dPfS_S_iiiiiiiiiii(
	.param .u64 .ptr .align 1 _Z13convolution2dPfS_S_iiiiiiiiiii_param_0,
	.param .u64 .ptr .align 1 _Z13convolution2dPfS_S_iiiiiiiiiii_param_1,
	.param .u64 .ptr .align 1 _Z13convolution2dPfS_S_iiiiiiiiiii_param_2,
	.param .u32 _Z13convolution2dPfS_S_iiiiiiiiiii_param_3,
	.param .u32 _Z13convolution2dPfS_S_iiiiiiiiiii_param_4,
	.param .u32 _Z13convolution2dPfS_S_iiiiiiiiiii_param_5,
	.param .u32 _Z13convolution2dPfS_S_iiiiiiiiiii_param_6,
	.param .u32 _Z13convolution2dPfS_S_iiiiiiiiiii_param_7,
	.param .u32 _Z13convolution2dPfS_S_iiiiiiiiiii_param_8,
	.param .u32 _Z13convolution2dPfS_S_iiiiiiiiiii_param_9,
	.param .u32 _Z13convolution2dPfS_S_iiiiiiiiiii_param_10,
	.param .u32 _Z13convolution2dPfS_S_iiiiiiiiiii_param_11,
	.param .u32 _Z13convolution2dPfS_S_iiiiiiiiiii_param_12,
	.param .u32 _Z13convolution2dPfS_S_iiiiiiiiiii_param_13
)
{
	.reg .pred 	%p<94>;
	.reg .b32 	%r<82>;
	.reg .b32 	%f<101>;
	.reg .b64 	%rd<26>;

	ld.param.u64 	%rd10, [_Z13convolution2dPfS_S_iiiiiiiiiii_param_0];
	ld.param.u64 	%rd11, [_Z13convolution2dPfS_S_iiiiiiiiiii_param_1];
	ld.param.u32 	%r28, [_Z13convolution2dPfS_S_iiiiiiiiiii_param_3];
	ld.param.u32 	%r29, [_Z13convolution2dPfS_S_iiiiiiiiiii_param_4];
	ld.param.u32 	%r38, [_Z13convolution2dPfS_S_iiiiiiiiiii_param_5];
	ld.param.u32 	%r30, [_Z13convolution2dPfS_S_iiiiiiiiiii_param_6];
	ld.param.u32 	%r31, [_Z13convolution2dPfS_S_iiiiiiiiiii_param_7];
	ld.param.u32 	%r32, [_Z13convolution2dPfS_S_iiiiiiiiiii_param_8];
	ld.param.u32 	%r39, [_Z13convolution2dPfS_S_iiiiiiiiiii_param_9];
	ld.param.u32 	%r34, [_Z13convolution2dPfS_S_iiiiiiiiiii_param_10];
	ld.param.u32 	%r35, [_Z13convolution2dPfS_S_iiiiiiiiiii_param_11];
	ld.param.u32 	%r36, [_Z13convolution2dPfS_S_iiiiiiiiiii_param_12];
	ld.param.u32 	%r37, [_Z13convolution2dPfS_S_iiiiiiiiiii_param_13];
	cvta.to.global.u64 	%rd1, %rd11;
	cvta.to.global.u64 	%rd2, %rd10;
	mov.u32 	%r40, %ctaid.x;
	mov.u32 	%r41, %ntid.x;
	mov.u32 	%r42, %tid.x;
	mad.lo.s32 	%r1, %r40, %r41, %r42;
	mov.u32 	%r43, %ctaid.y;
	mov.u32 	%r44, %ntid.y;
	mov.u32 	%r45, %tid.y;
	mad.lo.s32 	%r46, %r43, %r44, %r45;
	mov.u32 	%r3, %ctaid.z;
	setp.ge.s32 	%p2, %r1, %r32;
	setp.ge.s32 	%p3, %r46, %r39;
	or.pred  	%p4, %p2, %p3;
	setp.ge.s32 	%p5, %r3, %r38;
	or.pred  	%p6, %p5, %p4;
	mov.f32 	%f79, 0f00000000;
	@%p6 bra 	$L__BB1_46;
	mad.lo.s32 	%r47, %r39, %r3, %r46;
	mul.lo.s32 	%r4, %r47, %r32;
	setp.lt.s32 	%p7, %r31, 1;
	@%p7 bra 	$L__BB1_45;
	mul.lo.s32 	%r48, %r37, %r46;
	sub.s32 	%r5, %r48, %r35;
	setp.lt.s32 	%p8, %r30, 1;
	mul.lo.s32 	%r49, %r36, %r1;
	sub.s32 	%r6, %r49, %r34;
	@%p8 bra 	$L__BB1_45;
	and.b32  	%r7, %r30, 7;
	and.b32  	%r8, %r30, 3;
	and.b32  	%r9, %r30, 2147483640;
	and.b32  	%r10, %r30, 1;
	mul.lo.s32 	%r11, %r31, %r3;
	mul.lo.s32 	%r12, %r29, %r3;
	mov.f32 	%f79, 0f00000000;
	mov.b32 	%r77, 0;
$L__BB1_4:
	setp.lt.u32 	%p9, %r30, 8;
	add.s32 	%r52, %r5, %r77;
	setp.gt.s32 	%p10, %r52, -1;
	setp.lt.s32 	%p11, %r52, %r29;
	and.pred  	%p1, %p10, %p11;
	add.s32 	%r53, %r52, %r12;
	mul.lo.s32 	%r14, %r53, %r28;
	add.s32 	%r54, %r77, %r11;
	mul.lo.s32 	%r15, %r54, %r30;
	mov.b32 	%r80, 0;
	@%p9 bra 	$L__BB1_23;
	mov.b32 	%r78, 0;
$L__BB1_6:
	.pragma "nounroll";
	add.s32 	%r17, %r6, %r78;
	setp.gt.s32 	%p12, %r17, -1;
	setp.lt.s32 	%p13, %r17, %r28;
	and.pred  	%p14, %p12, %p13;
	and.pred  	%p15, %p14, %p1;
	add.s32 	%r56, %r17, %r14;
	mul.wide.s32 	%rd12, %r56, 4;
	add.s64 	%rd3, %rd2, %rd12;
	add.s32 	%r57, %r78, %r15;
	mul.wide.s32 	%rd13, %r57, 4;
	add.s64 	%rd4, %rd1, %rd13;
	not.pred 	%p16, %p15;
	@%p16 bra 	$L__BB1_8;
	ld.global.f32 	%f44, [%rd3];
	ld.global.f32 	%f45, [%rd4];
	fma.rn.f32 	%f79, %f44, %f45, %f79;
$L__BB1_8:
	add.s32 	%r58, %r17, 1;
	setp.gt.s32 	%p17, %r58, -1;
	setp.lt.s32 	%p18, %r58, %r28;
	and.pred  	%p19, %p17, %p18;
	and.pred  	%p20, %p19, %p1;
	not.pred 	%p21, %p20;
	@%p21 bra 	$L__BB1_10;
	ld.global.f32 	%f46, [%rd3+4];
	ld.global.f32 	%f47, [%rd4+4];
	fma.rn.f32 	%f79, %f46, %f47, %f79;
$L__BB1_10:
	add.s32 	%r59, %r17, 2;
	setp.gt.s32 	%p22, %r59, -1;
	setp.lt.s32 	%p23, %r59, %r28;
	and.pred  	%p24, %p22, %p23;
	and.pred  	%p25, %p24, %p1;
	not.pred 	%p26, %p25;
	@%p26 bra 	$L__BB1_12;
	ld.global.f32 	%f48, [%rd3+8];
	ld.global.f32 	%f49, [%rd4+8];
	fma.rn.f32 	%f79, %f48, %f49, %f79;
$L__BB1_12:
	add.s32 	%r60, %r17, 3;
	setp.gt.s32 	%p27, %r60, -1;
	setp.lt.s32 	%p28, %r60, %r28;
	and.pred  	%p29, %p27, %p28;
	and.pred  	%p30, %p29, %p1;
	not.pred 	%p31, %p30;
	@%p31 bra 	$L__BB1_14;
	ld.global.f32 	%f50, [%rd3+12];
	ld.global.f32 	%f51, [%rd4+12];
	fma.rn.f32 	%f79, %f50, %f51, %f79;
$L__BB1_14:
	add.s32 	%r61, %r17, 4;
	setp.gt.s32 	%p32, %r61, -1;
	setp.lt.s32 	%p33, %r61, %r28;
	and.pred  	%p34, %p32, %p33;
	and.pred  	%p35, %p34, %p1;
	not.pred 	%p36, %p35;
	@%p36 bra 	$L__BB1_16;
	ld.global.f32 	%f52, [%rd3+16];
	ld.global.f32 	%f53, [%rd4+16];
	fma.rn.f32 	%f79, %f52, %f53, %f79;
$L__BB1_16:
	add.s32 	%r62, %r17, 5;
	setp.gt.s32 	%p37, %r62, -1;
	setp.lt.s32 	%p38, %r62, %r28;
	and.pred  	%p39, %p37, %p38;
	and.pred  	%p40, %p39, %p1;
	not.pred 	%p41, %p40;
	@%p41 bra 	$L__BB1_18;
	ld.global.f32 	%f54, [%rd3+20];
	ld.global.f32 	%f55, [%rd4+20];
	fma.rn.f32 	%f79, %f54, %f55, %f79;
$L__BB1_18:
	add.s32 	%r63, %r17, 6;
	setp.gt.s32 	%p42, %r63, -1;
	setp.lt.s32 	%p43, %r63, %r28;
	and.pred  	%p44, %p42, %p43;
	and.pred  	%p45, %p44, %p1;
	not.pred 	%p46, %p45;
	@%p46 bra 	$L__BB1_20;
	ld.global.f32 	%f56, [%rd3+24];
	ld.global.f32 	%f57, [%rd4+24];
	fma.rn.f32 	%f79, %f56, %f57, %f79;
$L__BB1_20:
	add.s32 	%r64, %r17, 7;
	setp.gt.s32 	%p47, %r64, -1;
	setp.lt.s32 	%p48, %r64, %r28;
	and.pred  	%p49, %p47, %p48;
	and.pred  	%p50, %p49, %p1;
	not.pred 	%p51, %p50;
	@%p51 bra 	$L__BB1_22;
	ld.global.f32 	%f58, [%rd3+28];
	ld.global.f32 	%f59, [%rd4+28];
	fma.rn.f32 	%f79, %f58, %f59, %f79;
$L__BB1_22:
	add.s32 	%r78, %r78, 8;
	setp.ne.s32 	%p52, %r78, %r9;
	mov.u32 	%r80, %r9;
	@%p52 bra 	$L__BB1_6;
$L__BB1_23:
	setp.eq.s32 	%p53, %r7, 0;
	@%p53 bra 	$L__BB1_44;
	add.s32 	%r65, %r7, -1;
	setp.lt.u32 	%p54, %r65, 3;
	@%p54 bra 	$L__BB1_34;
	add.s32 	%r20, %r6, %r80;
	setp.gt.s32 	%p55, %r20, -1;
	setp.lt.s32 	%p56, %r20, %r28;
	and.pred  	%p57, %p55, %p56;
	and.pred  	%p58, %p57, %p1;
	add.s32 	%r66, %r20, %r14;
	mul.wide.s32 	%rd14, %r66, 4;
	add.s64 	%rd5, %rd2, %rd14;
	add.s32 	%r67, %r80, %r15;
	mul.wide.s32 	%rd15, %r67, 4;
	add.s64 	%rd6, %rd1, %rd15;
	not.pred 	%p59, %p58;
	@%p59 bra 	$L__BB1_27;
	ld.global.f32 	%f61, [%rd5];
	ld.global.f32 	%f62, [%rd6];
	fma.rn.f32 	%f79, %f61, %f62, %f79;
$L__BB1_27:
	add.s32 	%r68, %r20, 1;
	setp.gt.s32 	%p60, %r68, -1;
	setp.lt.s32 	%p61, %r68, %r28;
	and.pred  	%p62, %p60, %p61;
	and.pred  	%p63, %p62, %p1;
	not.pred 	%p64, %p63;
	@%p64 bra 	$L__BB1_29;
	ld.global.f32 	%f63, [%rd5+4];
	ld.global.f32 	%f64, [%rd6+4];
	fma.rn.f32 	%f79, %f63, %f64, %f79;
$L__BB1_29:
	add.s32 	%r69, %r20, 2;
	setp.gt.s32 	%p65, %r69, -1;
	setp.lt.s32 	%p66, %r69, %r28;
	and.pred  	%p67, %p65, %p66;
	and.pred  	%p68, %p67, %p1;
	not.pred 	%p69, %p68;
	@%p69 bra 	$L__BB1_31;
	ld.global.f32 	%f65, [%rd5+8];
	ld.global.f32 	%f66, [%rd6+8];
	fma.rn.f32 	%f79, %f65, %f66, %f79;
$L__BB1_31:
	add.s32 	%r70, %r20, 3;
	setp.gt.s32 	%p70, %r70, -1;
	setp.lt.s32 	%p71, %r70, %r28;
	and.pred  	%p72, %p70, %p71;
	and.pred  	%p73, %p72, %p1;
	not.pred 	%p74, %p73;
	@%p74 bra 	$L__BB1_33;
	ld.global.f32 	%f67, [%rd5+12];
	ld.global.f32 	%f68, [%rd6+12];
	fma.rn.f32 	%f79, %f67, %f68, %f79;
$L__BB1_33:
	add.s32 	%r80, %r80, 4;
$L__BB1_34:
	setp.eq.s32 	%p75, %r8, 0;
	@%p75 bra 	$L__BB1_44;
	setp.eq.s32 	%p76, %r8, 1;
	@%p76 bra 	$L__BB1_41;
	add.s32 	%r23, %r6, %r80;
	setp.gt.s32 	%p77, %r23, -1;
	setp.lt.s32 	%p78, %r23, %r28;
	and.pred  	%p79, %p77, %p78;
	and.pred  	%p80, %p79, %p1;
	add.s32 	%r71, %r23, %r14;
	mul.wide.s32 	%rd16, %r71, 4;
	add.s64 	%rd7, %rd2, %rd16;
	add.s32 	%r72, %r80, %r15;
	mul.wide.s32 	%rd17, %r72, 4;
	add.s64 	%rd8, %rd1, %rd17;
	not.pred 	%p81, %p80;
	@%p81 bra 	$L__BB1_38;
	ld.global.f32 	%f70, [%rd7];
	ld.global.f32 	%f71, [%rd8];
	fma.rn.f32 	%f79, %f70, %f71, %f79;
$L__BB1_38:
	add.s32 	%r73, %r23, 1;
	setp.gt.s32 	%p82, %r73, -1;
	setp.lt.s32 	%p83, %r73, %r28;
	and.pred  	%p84, %p82, %p83;
	and.pred  	%p85, %p84, %p1;
	not.pred 	%p86, %p85;
	@%p86 bra 	$L__BB1_40;
	ld.global.f32 	%f72, [%rd7+4];
	ld.global.f32 	%f73, [%rd8+4];
	fma.rn.f32 	%f79, %f72, %f73, %f79;
$L__BB1_40:
	add.s32 	%r80, %r80, 2;
$L__BB1_41:
	setp.eq.s32 	%p87, %r10, 0;
	@%p87 bra 	$L__BB1_44;
	add.s32 	%r26, %r6, %r80;
	setp.gt.s32 	%p88, %r26, -1;
	setp.lt.s32 	%p89, %r26, %r28;
	and.pred  	%p90, %p88, %p89;
	and.pred  	%p91, %p90, %p1;
	not.pred 	%p92, %p91;
	@%p92 bra 	$L__BB1_44;
	add.s32 	%r74, %r26, %r14;
	add.s32 	%r75, %r80, %r15;
	mul.wide.s32 	%rd18, %r74, 4;
	add.s64 	%rd19, %rd2, %rd18;
	ld.global.f32 	%f74, [%rd19];
	mul.wide.s32 	%rd20, %r75, 4;
	add.s64 	%rd21, %rd1, %rd20;
	ld.global.f32 	%f75, [%rd21];
	fma.rn.f32 	%f79, %f74, %f75, %f79;
$L__BB1_44:
	add.s32 	%r77, %r77, 1;
	setp.ne.s32 	%p93, %r77, %r31;
	@%p93 bra 	$L__BB1_4;
$L__BB1_45:
	ld.param.u64 	%rd25, [_Z13convolution2dPfS_S_iiiiiiiiiii_param_2];
	add.s32 	%r76, %r4, %r1;
	cvta.to.global.u64 	%rd22, %rd25;
	mul.wide.s32 	%rd23, %r76, 4;
	add.s64 	%rd24, %rd22, %rd23;
	st.global.f32 	[%rd24], %f79;
$L__BB1_46:
	ret;

}
	// .globl	_Z7addBiasPfS_i
.visible .entry _Z7addBiasPfS_i(
	.param .u64 .ptr .align 1 _Z7addBiasPfS_i_param_0,
	.param .u64 .ptr .align 1 _Z7addBiasPfS_i_param_1,
	.param .u32 _Z7addBiasPfS_i_param_2
)
{
	.reg .pred 	%p<2>;
	.reg .b32 	%r<6>;
	.reg .b32 	%f<4>;
	.reg .b64 	%rd<8>;

	ld.param.u64 	%rd1, [_Z7addBiasPfS_i_param_0];
	ld.param.u64 	%rd2, [_Z7addBiasPfS_i_param_1];
	ld.param.u32 	%r2, [_Z7addBiasPfS_i_param_2];
	mov.u32 	%r3, %ctaid.x;
	mov.u32 	%r4, %ntid.x;
	mov.u32 	%r5, %tid.x;
	mad.lo.s32 	%r1, %r3, %r4, %r5;
	setp.ge.s32 	%p1, %r1, %r2;
	@%p1 bra 	$L__BB2_2;
	cvta.to.global.u64 	%rd3, %rd2;
	cvta.to.global.u64 	%rd4, %rd1;
	mul.wide.s32 	%rd5, %r1, 4;
	add.s64 	%rd6, %rd3, %rd5;
	ld.global.f32 	%f1, [%rd6];
	add.s64 	%rd7, %rd4, %rd5;
	ld.global.f32 	%f2, [%rd7];
	add.f32 	%f3, %f1, %f2;
	st.global.f32 	[%rd7], %f3;
$L__BB2_2:
	ret;

}
	// .globl	_Z9maxPool2dPfS_iiiiiii
.visible .entry _Z9maxPool2dPfS_iiiiiii(
	.param .u64 .ptr .align 1 _Z9maxPool2dPfS_iiiiiii_param_0,
	.param .u64 .ptr .align 1 _Z9maxPool2dPfS_iiiiiii_param_1,
	.param .u32 _Z9maxPool2dPfS_iiiiiii_param_2,
	.param .u32 _Z9maxPool2dPfS_iiiiiii_param_3,
	.param .u32 _Z9maxPool2dPfS_iiiiiii_param_4,
	.param .u32 _Z9maxPool2dPfS_iiiiiii_param_5,
	.param .u32 _Z9maxPool2dPfS_iiiiiii_param_6,
	.param .u32 _Z9maxPool2dPfS_iiiiiii_param_7,
	.param .u32 _Z9maxPool2dPfS_iiiiiii_param_8
)
{
	.reg .pred 	%p<111>;
	.reg .b32 	%r<85>;
	.reg .b32 	%f<150>;
	.reg .b64 	%rd<15>;

	ld.param.u64 	%rd7, [_Z9maxPool2dPfS_iiiiiii_param_0];
	ld.param.u64 	%rd6, [_Z9maxPool2dPfS_iiiiiii_param_1];
	ld.param.u32 	%r29, [_Z9maxPool2dPfS_iiiiiii_param_2];
	ld.param.u32 	%r30, [_Z9maxPool2dPfS_iiiiiii_param_3];
	ld.param.u32 	%r35, [_Z9maxPool2dPfS_iiiiiii_param_4];
	ld.param.u32 	%r31, [_Z9maxPool2dPfS_iiiiiii_param_5];
	ld.param.u32 	%r32, [_Z9maxPool2dPfS_iiiiiii_param_6];
	ld.param.u32 	%r33, [_Z9maxPool2dPfS_iiiiiii_param_7];
	ld.param.u32 	%r36, [_Z9maxPool2dPfS_iiiiiii_param_8];
	cvta.to.global.u64 	%rd1, %rd7;
	mov.u32 	%r37, %ctaid.x;
	mov.u32 	%r38, %ntid.x;
	mov.u32 	%r39, %tid.x;
	mad.lo.s32 	%r1, %r37, %r38, %r39;
	mov.u32 	%r40, %ctaid.y;
	mov.u32 	%r41, %ntid.y;
	mov.u32 	%r42, %tid.y;
	mad.lo.s32 	%r43, %r40, %r41, %r42;
	mov.u32 	%r3, %ctaid.z;
	setp.ge.s32 	%p1, %r1, %r33;
	setp.ge.s32 	%p2, %r43, %r36;
	or.pred  	%p3, %p1, %p2;
	setp.ge.s32 	%p4, %r3, %r35;
	or.pred  	%p5, %p4, %p3;
	mov.f32 	%f112, 0fFF800000;
	@%p5 bra 	$L__BB3_80;
	mad.lo.s32 	%r44, %r36, %r3, %r43;
	mad.lo.s32 	%r4, %r44, %r33, %r1;
	mul.lo.s32 	%r5, %r31, %r1;
	setp.lt.s32 	%p6, %r32, 1;
	@%p6 bra 	$L__BB3_79;
	setp.lt.s32 	%p7, %r31, 1;
	@%p7 bra 	$L__BB3_79;
	and.b32  	%r6, %r31, 15;
	add.s32 	%r7, %r6, -1;
	and.b32  	%r8, %r31, 7;
	add.s32 	%r9, %r8, -1;
	and.b32  	%r10, %r31, 2147483632;
	and.b32  	%r11, %r31, 3;
	mul.lo.s32 	%r12, %r32, %r43;
	mul.lo.s32 	%r13, %r30, %r3;
	mov.f32 	%f112, 0fFF800000;
	mov.b32 	%r80, 0;
$L__BB3_4:
	setp.lt.u32 	%p8, %r31, 16;
	add.s32 	%r15, %r80, %r12;
	add.s32 	%r47, %r15, %r13;
	mul.lo.s32 	%r16, %r47, %r29;
	mov.b32 	%r83, 0;
	@%p8 bra 	$L__BB3_39;
	mov.b32 	%r81, 0;
$L__BB3_6:
	.pragma "nounroll";
	setp.ge.s32 	%p9, %r15, %r30;
	add.s32 	%r18, %r81, %r5;
	setp.ge.s32 	%p10, %r18, %r29;
	add.s32 	%r49, %r18, %r16;
	mul.wide.s32 	%rd8, %r49, 4;
	add.s64 	%rd2, %rd1, %rd8;
	or.pred  	%p11, %p10, %p9;
	@%p11 bra 	$L__BB3_8;
	ld.global.f32 	%f76, [%rd2];
	max.f32 	%f112, %f112, %f76;
$L__BB3_8:
	add.s32 	%r50, %r18, 1;
	setp.ge.s32 	%p13, %r50, %r29;
	or.pred  	%p14, %p13, %p9;
	@%p14 bra 	$L__BB3_10;
	ld.global.f32 	%f77, [%rd2+4];
	max.f32 	%f112, %f112, %f77;
$L__BB3_10:
	add.s32 	%r51, %r18, 2;
	setp.ge.s32 	%p16, %r51, %r29;
	or.pred  	%p17, %p16, %p9;
	@%p17 bra 	$L__BB3_12;
	ld.global.f32 	%f78, [%rd2+8];
	max.f32 	%f112, %f112, %f78;
$L__BB3_12:
	add.s32 	%r52, %r18, 3;
	setp.ge.s32 	%p19, %r52, %r29;
	or.pred  	%p20, %p19, %p9;
	@%p20 bra 	$L__BB3_14;
	ld.global.f32 	%f79, [%rd2+12];
	max.f32 	%f112, %f112, %f79;
$L__BB3_14:
	add.s32 	%r53, %r18, 4;
	setp.ge.s32 	%p22, %r53, %r29;
	or.pred  	%p23, %p22, %p9;
	@%p23 bra 	$L__BB3_16;
	ld.global.f32 	%f80, [%rd2+16];
	max.f32 	%f112, %f112, %f80;
$L__BB3_16:
	add.s32 	%r54, %r18, 5;
	setp.ge.s32 	%p25, %r54, %r29;
	or.pred  	%p26, %p25, %p9;
	@%p26 bra 	$L__BB3_18;
	ld.global.f32 	%f81, [%rd2+20];
	max.f32 	%f112, %f112, %f81;
$L__BB3_18:
	add.s32 	%r55, %r18, 6;
	setp.ge.s32 	%p28, %r55, %r29;
	or.pred  	%p29, %p28, %p9;
	@%p29 bra 	$L__BB3_20;
	ld.global.f32 	%f82, [%rd2+24];
	max.f32 	%f112, %f112, %f82;
$L__BB3_20:
	add.s32 	%r56, %r18, 7;
	setp.ge.s32 	%p31, %r56, %r29;
	or.pred  	%p32, %p31, %p9;
	@%p32 bra 	$L__BB3_22;
	ld.global.f32 	%f83, [%rd2+28];
	max.f32 	%f112, %f112, %f83;
$L__BB3_22:
	add.s32 	%r57, %r18, 8;
	setp.ge.s32 	%p34, %r57, %r29;
	or.pred  	%p35, %p34, %p9;
	@%p35 bra 	$L__BB3_24;
	ld.global.f32 	%f84, [%rd2+32];
	max.f32 	%f112, %f112, %f84;
$L__BB3_24:
	add.s32 	%r58, %r18, 9;
	setp.ge.s32 	%p37, %r58, %r29;
	or.pred  	%p38, %p37, %p9;
	@%p38 bra 	$L__BB3_26;
	ld.global.f32 	%f85, [%rd2+36];
	max.f32 	%f112, %f112, %f85;
$L__BB3_26:
	add.s32 	%r59, %r18, 10;
	setp.ge.s32 	%p40, %r59, %r29;
	or.pred  	%p41, %p40, %p9;
	@%p41 bra 	$L__BB3_28;
	ld.global.f32 	%f86, [%rd2+40];
	max.f32 	%f112, %f112, %f86;
$L__BB3_28:
	add.s32 	%r60, %r18, 11;
	setp.ge.s32 	%p43, %r60, %r29;
	or.pred  	%p44, %p43, %p9;
	@%p44 bra 	$L__BB3_30;
	ld.global.f32 	%f87, [%rd2+44];
	max.f32 	%f112, %f112, %f87;
$L__BB3_30:
	add.s32 	%r61, %r18, 12;
	setp.ge.s32 	%p46, %r61, %r29;
	or.pred  	%p47, %p46, %p9;
	@%p47 bra 	$L__BB3_32;
	ld.global.f32 	%f88, [%rd2+48];
	max.f32 	%f112, %f112, %f88;
$L__BB3_32:
	add.s32 	%r62, %r18, 13;
	setp.ge.s32 	%p49, %r62, %r29;
	or.pred  	%p50, %p49, %p9;
	@%p50 bra 	$L__BB3_34;
	ld.global.f32 	%f89, [%rd2+52];
	max.f32 	%f112, %f112, %f89;
$L__BB3_34:
	add.s32 	%r63, %r18, 14;
	setp.ge.s32 	%p52, %r63, %r29;
	or.pred  	%p53, %p52, %p9;
	@%p53 bra 	$L__BB3_36;
	ld.global.f32 	%f90, [%rd2+56];
	max.f32 	%f112, %f112, %f90;
$L__BB3_36:
	add.s32 	%r64, %r18, 15;
	setp.ge.s32 	%p55, %r64, %r29;
	or.pred  	%p56, %p55, %p9;
	@%p56 bra 	$L__BB3_38;
	ld.global.f32 	%f91, [%rd2+60];
	max.f32 	%f112, %f112, %f91;
$L__BB3_38:
	add.s32 	%r81, %r81, 16;
	setp.ne.s32 	%p57, %r81, %r10;
	mov.u32 	%r83, %r10;
	@%p57 bra 	$L__BB3_6;
$L__BB3_39:
	setp.eq.s32 	%p58, %r6, 0;
	@%p58 bra 	$L__BB3_78;
	setp.lt.u32 	%p59, %r7, 7;
	@%p59 bra 	$L__BB3_58;
	setp.ge.s32 	%p60, %r15, %r30;
	add.s32 	%r21, %r83, %r5;
	setp.ge.s32 	%p61, %r21, %r29;
	add.s32 	%r65, %r21, %r16;
	mul.wide.s32 	%rd9, %r65, 4;
	add.s64 	%rd3, %rd1, %rd9;
	or.pred  	%p62, %p61, %p60;
	@%p62 bra 	$L__BB3_43;
	ld.global.f32 	%f93, [%rd3];
	max.f32 	%f112, %f112, %f93;
$L__BB3_43:
	add.s32 	%r66, %r21, 1;
	setp.ge.s32 	%p64, %r66, %r29;
	or.pred  	%p65, %p64, %p60;
	@%p65 bra 	$L__BB3_45;
	ld.global.f32 	%f94, [%rd3+4];
	max.f32 	%f112, %f112, %f94;
$L__BB3_45:
	add.s32 	%r67, %r21, 2;
	setp.ge.s32 	%p67, %r67, %r29;
	or.pred  	%p68, %p67, %p60;
	@%p68 bra 	$L__BB3_47;
	ld.global.f32 	%f95, [%rd3+8];
	max.f32 	%f112, %f112, %f95;
$L__BB3_47:
	add.s32 	%r68, %r21, 3;
	setp.ge.s32 	%p70, %r68, %r29;
	or.pred  	%p71, %p70, %p60;
	@%p71 bra 	$L__BB3_49;
	ld.global.f32 	%f96, [%rd3+12];
	max.f32 	%f112, %f112, %f96;
$L__BB3_49:
	add.s32 	%r69, %r21, 4;
	setp.ge.s32 	%p73, %r69, %r29;
	or.pred  	%p74, %p73, %p60;
	@%p74 bra 	$L__BB3_51;
	ld.global.f32 	%f97, [%rd3+16];
	max.f32 	%f112, %f112, %f97;
$L__BB3_51:
	add.s32 	%r70, %r21, 5;
	setp.ge.s32 	%p76, %r70, %r29;
	or.pred  	%p77, %p76, %p60;
	@%p77 bra 	$L__BB3_53;
	ld.global.f32 	%f98, [%rd3+20];
	max.f32 	%f112, %f112, %f98;
$L__BB3_53:
	add.s32 	%r71, %r21, 6;
	setp.ge.s32 	%p79, %r71, %r29;
	or.pred  	%p80, %p79, %p60;
	@%p80 bra 	$L__BB3_55;
	ld.global.f32 	%f99, [%rd3+24];
	max.f32 	%f112, %f112, %f99;
$L__BB3_55:
	add.s32 	%r72, %r21, 7;
	setp.ge.s32 	%p82, %r72, %r29;
	or.pred  	%p83, %p82, %p60;
	@%p83 bra 	$L__BB3_57;
	ld.global.f32 	%f100, [%rd3+28];
	max.f32 	%f112, %f112, %f100;
$L__BB3_57:
	add.s32 	%r83, %r83, 8;
$L__BB3_58:
	setp.eq.s32 	%p84, %r8, 0;
	@%p84 bra 	$L__BB3_78;
	setp.lt.u32 	%p85, %r9, 3;
	@%p85 bra 	$L__BB3_69;
	setp.ge.s32 	%p86, %r15, %r30;
	add.s32 	%r24, %r83, %r5;
	setp.ge.s32 	%p87, %r24, %r29;
	add.s32 	%r73, %r24, %r16;
	mul.wide.s32 	%rd10, %r73, 4;
	add.s64 	%rd4, %rd1, %rd10;
	or.pred  	%p88, %p87, %p86;
	@%p88 bra 	$L__BB3_62;
	ld.global.f32 	%f102, [%rd4];
	max.f32 	%f112, %f112, %f102;
$L__BB3_62:
	add.s32 	%r74, %r24, 1;
	setp.ge.s32 	%p90, %r74, %r29;
	or.pred  	%p91, %p90, %p86;
	@%p91 bra 	$L__BB3_64;
	ld.global.f32 	%f103, [%rd4+4];
	max.f32 	%f112, %f112, %f103;
$L__BB3_64:
	add.s32 	%r75, %r24, 2;
	setp.ge.s32 	%p93, %r75, %r29;
	or.pred  	%p94, %p93, %p86;
	@%p94 bra 	$L__BB3_66;
	ld.global.f32 	%f104, [%rd4+8];
	max.f32 	%f112, %f112, %f104;
$L__BB3_66:
	add.s32 	%r76, %r24, 3;
	setp.ge.s32 	%p96, %r76, %r29;
	or.pred  	%p97, %p96, %p86;
	@%p97 bra 	$L__BB3_68;
	ld.global.f32 	%f105, [%rd4+12];
	max.f32 	%f112, %f112, %f105;
$L__BB3_68:
	add.s32 	%r83, %r83, 4;
$L__BB3_69:
	setp.eq.s32 	%p98, %r11, 0;
	@%p98 bra 	$L__BB3_78;
	setp.ge.s32 	%p99, %r15, %r30;
	add.s32 	%r27, %r83, %r5;
	setp.ge.s32 	%p100, %r27, %r29;
	add.s32 	%r77, %r27, %r16;
	mul.wide.s32 	%rd11, %r77, 4;
	add.s64 	%rd5, %rd1, %rd11;
	or.pred  	%p101, %p100, %p99;
	@%p101 bra 	$L__BB3_72;
	ld.global.f32 	%f106, [%rd5];
	max.f32 	%f112, %f112, %f106;
$L__BB3_72:
	setp.eq.s32 	%p102, %r11, 1;
	@%p102 bra 	$L__BB3_78;
	setp.ge.s32 	%p103, %r15, %r30;
	add.s32 	%r78, %r27, 1;
	setp.ge.s32 	%p104, %r78, %r29;
	or.pred  	%p105, %p104, %p103;
	@%p105 bra 	$L__BB3_75;
	ld.global.f32 	%f107, [%rd5+4];
	max.f32 	%f112, %f112, %f107;
$L__BB3_75:
	setp.eq.s32 	%p106, %r11, 2;
	@%p106 bra 	$L__BB3_78;
	setp.ge.s32 	%p107, %r15, %r30;
	add.s32 	%r79, %r27, 2;
	setp.ge.s32 	%p108, %r79, %r29;
	or.pred  	%p109, %p108, %p107;
	@%p109 bra 	$L__BB3_78;
	ld.global.f32 	%f108, [%rd5+8];
	max.f32 	%f112, %f112, %f108;
$L__BB3_78:
	add.s32 	%r80, %r80, 1;
	setp.ne.s32 	%p110, %r80, %r32;
	@%p110 bra 	$L__BB3_4;
$L__BB3_79:
	cvta.to.global.u64 	%rd12, %rd6;
	mul.wide.s32 	%rd13, %r4, 4;
	add.s64 	%rd14, %rd12, %rd13;
	st.global.f32 	[%rd14], %f112;
$L__BB3_80:
	ret;

}
	// .globl	_Z20matrixVectorMultiplyPfS_S_ii
.visible .entry _Z20matrixVectorMultiplyPfS_S_ii(
	.param .u64 .ptr .align 1 _Z20matrixVectorMultiplyPfS_S_ii_param_0,
	.param .u64 .ptr .align 1 _Z20matrixVectorMultiplyPfS_S_ii_param_1,
	.param .u64 .ptr .align 1 _Z20matrixVectorMultiplyPfS_S_ii_param_2,
	.param .u32 _Z20matrixVectorMultiplyPfS_S_ii_param_3,
	.param .u32 _Z20matrixVectorMultiplyPfS_S_ii_param_4
)
{
	.reg .pred 	%p<11>;
	.reg .b32 	%r<38>;
	.reg .b32 	%f<112>;
	.reg .b64 	%rd<58>;

	ld.param.u64 	%rd10, [_Z20matrixVectorMultiplyPfS_S_ii_param_0];
	ld.param.u64 	%rd11, [_Z20matrixVectorMultiplyPfS_S_ii_param_1];
	ld.param.u64 	%rd9, [_Z20matrixVectorMultiplyPfS_S_ii_param_2];
	ld.param.u32 	%r23, [_Z20matrixVectorMultiplyPfS_S_ii_param_3];
	ld.param.u32 	%r24, [_Z20matrixVectorMultiplyPfS_S_ii_param_4];
	cvta.to.global.u64 	%rd1, %rd11;
	cvta.to.global.u64 	%rd2, %rd10;
	mov.u32 	%r25, %ctaid.x;
	mov.u32 	%r26, %ntid.x;
	mov.u32 	%r27, %tid.x;
	mad.lo.s32 	%r1, %r25, %r26, %r27;
	setp.ge.s32 	%p1, %r1, %r24;
	@%p1 bra 	$L__BB4_15;
	setp.lt.s32 	%p2, %r23, 1;
	mov.f32 	%f111, 0f00000000;
	@%p2 bra 	$L__BB4_14;
	and.b32  	%r2, %r23, 15;
	setp.lt.u32 	%p3, %r23, 16;
	mov.f32 	%f111, 0f00000000;
	mov.b32 	%r34, 0;
	@%p3 bra 	$L__BB4_5;
	and.b32  	%r34, %r23, 2147483632;
	neg.s32 	%r32, %r34;
	shl.b32 	%r5, %r24, 4;
	add.s64 	%rd56, %rd2, 32;
	mov.f32 	%f111, 0f00000000;
	mul.wide.s32 	%rd14, %r24, 4;
	mov.u32 	%r31, %r1;
$L__BB4_4:
	.pragma "nounroll";
	ld.global.f32 	%f18, [%rd56+-32];
	mul.wide.s32 	%rd12, %r31, 4;
	add.s64 	%rd13, %rd1, %rd12;
	ld.global.f32 	%f19, [%rd13];
	fma.rn.f32 	%f20, %f18, %f19, %f111;
	ld.global.f32 	%f21, [%rd56+-28];
	add.s64 	%rd15, %rd13, %rd14;
	ld.global.f32 	%f22, [%rd15];
	fma.rn.f32 	%f23, %f21, %f22, %f20;
	ld.global.f32 	%f24, [%rd56+-24];
	add.s64 	%rd16, %rd15, %rd14;
	ld.global.f32 	%f25, [%rd16];
	fma.rn.f32 	%f26, %f24, %f25, %f23;
	ld.global.f32 	%f27, [%rd56+-20];
	add.s64 	%rd17, %rd16, %rd14;
	ld.global.f32 	%f28, [%rd17];
	fma.rn.f32 	%f29, %f27, %f28, %f26;
	ld.global.f32 	%f30, [%rd56+-16];
	add.s64 	%rd18, %rd17, %rd14;
	ld.global.f32 	%f31, [%rd18];
	fma.rn.f32 	%f32, %f30, %f31, %f29;
	ld.global.f32 	%f33, [%rd56+-12];
	add.s64 	%rd19, %rd18, %rd14;
	ld.global.f32 	%f34, [%rd19];
	fma.rn.f32 	%f35, %f33, %f34, %f32;
	ld.global.f32 	%f36, [%rd56+-8];
	add.s64 	%rd20, %rd19, %rd14;
	ld.global.f32 	%f37, [%rd20];
	fma.rn.f32 	%f38, %f36, %f37, %f35;
	ld.global.f32 	%f39, [%rd56+-4];
	add.s64 	%rd21, %rd20, %rd14;
	ld.global.f32 	%f40, [%rd21];
	fma.rn.f32 	%f41, %f39, %f40, %f38;
	ld.global.f32 	%f42, [%rd56];
	add.s64 	%rd22, %rd21, %rd14;
	ld.global.f32 	%f43, [%rd22];
	fma.rn.f32 	%f44, %f42, %f43, %f41;
	ld.global.f32 	%f45, [%rd56+4];
	add.s64 	%rd23, %rd22, %rd14;
	ld.global.f32 	%f46, [%rd23];
	fma.rn.f32 	%f47, %f45, %f46, %f44;
	ld.global.f32 	%f48, [%rd56+8];
	add.s64 	%rd24, %rd23, %rd14;
	ld.global.f32 	%f49, [%rd24];
	fma.rn.f32 	%f50, %f48, %f49, %f47;
	ld.global.f32 	%f51, [%rd56+12];
	add.s64 	%rd25, %rd24, %rd14;
	ld.global.f32 	%f52, [%rd25];
	fma.rn.f32 	%f53, %f51, %f52, %f50;
	ld.global.f32 	%f54, [%rd56+16];
	add.s64 	%rd26, %rd25, %rd14;
	ld.global.f32 	%f55, [%rd26];
	fma.rn.f32 	%f56, %f54, %f55, %f53;
	ld.global.f32 	%f57, [%rd56+20];
	add.s64 	%rd27, %rd26, %rd14;
	ld.global.f32 	%f58, [%rd27];
	fma.rn.f32 	%f59, %f57, %f58, %f56;
	ld.global.f32 	%f60, [%rd56+24];
	add.s64 	%rd28, %rd27, %rd14;
	ld.global.f32 	%f61, [%rd28];
	fma.rn.f32 	%f62, %f60, %f61, %f59;
	ld.global.f32 	%f63, [%rd56+28];
	add.s64 	%rd29, %rd28, %rd14;
	ld.global.f32 	%f64, [%rd29];
	fma.rn.f32 	%f111, %f63, %f64, %f62;
	add.s32 	%r32, %r32, 16;
	add.s32 	%r31, %r31, %r5;
	add.s64 	%rd56, %rd56, 64;
	setp.ne.s32 	%p4, %r32, 0;
	@%p4 bra 	$L__BB4_4;
$L__BB4_5:
	setp.eq.s32 	%p5, %r2, 0;
	@%p5 bra 	$L__BB4_14;
	and.b32  	%r11, %r23, 7;
	setp.lt.u32 	%p6, %r2, 8;
	@%p6 bra 	$L__BB4_8;
	mul.wide.u32 	%rd30, %r34, 4;
	add.s64 	%rd31, %rd2, %rd30;
	ld.global.f32 	%f66, [%rd31];
	mad.lo.s32 	%r29, %r34, %r24, %r1;
	mul.wide.s32 	%rd32, %r29, 4;
	add.s64 	%rd33, %rd1, %rd32;
	ld.global.f32 	%f67, [%rd33];
	fma.rn.f32 	%f68, %f66, %f67, %f111;
	ld.global.f32 	%f69, [%rd31+4];
	mul.wide.s32 	%rd34, %r24, 4;
	add.s64 	%rd35, %rd33, %rd34;
	ld.global.f32 	%f70, [%rd35];
	fma.rn.f32 	%f71, %f69, %f70, %f68;
	ld.global.f32 	%f72, [%rd31+8];
	add.s64 	%rd36, %rd35, %rd34;
	ld.global.f32 	%f73, [%rd36];
	fma.rn.f32 	%f74, %f72, %f73, %f71;
	ld.global.f32 	%f75, [%rd31+12];
	add.s64 	%rd37, %rd36, %rd34;
	ld.global.f32 	%f76, [%rd37];
	fma.rn.f32 	%f77, %f75, %f76, %f74;
	ld.global.f32 	%f78, [%rd31+16];
	add.s64 	%rd38, %rd37, %rd34;
	ld.global.f32 	%f79, [%rd38];
	fma.rn.f32 	%f80, %f78, %f79, %f77;
	ld.global.f32 	%f81, [%rd31+20];
	add.s64 	%rd39, %rd38, %rd34;
	ld.global.f32 	%f82, [%rd39];
	fma.rn.f32 	%f83, %f81, %f82, %f80;
	ld.global.f32 	%f84, [%rd31+24];
	add.s64 	%rd40, %rd39, %rd34;
	ld.global.f32 	%f85, [%rd40];
	fma.rn.f32 	%f86, %f84, %f85, %f83;
	ld.global.f32 	%f87, [%rd31+28];
	add.s64 	%rd41, %rd40, %rd34;
	ld.global.f32 	%f88, [%rd41];
	fma.rn.f32 	%f111, %f87, %f88, %f86;
	add.s32 	%r34, %r34, 8;
$L__BB4_8:
	setp.eq.s32 	%p7, %r11, 0;
	@%p7 bra 	$L__BB4_14;
	and.b32  	%r14, %r23, 3;
	setp.lt.u32 	%p8, %r11, 4;
	@%p8 bra 	$L__BB4_11;
	mul.wide.u32 	%rd42, %r34, 4;
	add.s64 	%rd43, %rd2, %rd42;
	ld.global.f32 	%f90, [%rd43];
	mad.lo.s32 	%r30, %r34, %r24, %r1;
	mul.wide.s32 	%rd44, %r30, 4;
	add.s64 	%rd45, %rd1, %rd44;
	ld.global.f32 	%f91, [%rd45];
	fma.rn.f32 	%f92, %f90, %f91, %f111;
	ld.global.f32 	%f93, [%rd43+4];
	mul.wide.s32 	%rd46, %r24, 4;
	add.s64 	%rd47, %rd45, %rd46;
	ld.global.f32 	%f94, [%rd47];
	fma.rn.f32 	%f95, %f93, %f94, %f92;
	ld.global.f32 	%f96, [%rd43+8];
	add.s64 	%rd48, %rd47, %rd46;
	ld.global.f32 	%f97, [%rd48];
	fma.rn.f32 	%f98, %f96, %f97, %f95;
	ld.global.f32 	%f99, [%rd43+12];
	add.s64 	%rd49, %rd48, %rd46;
	ld.global.f32 	%f100, [%rd49];
	fma.rn.f32 	%f111, %f99, %f100, %f98;
	add.s32 	%r34, %r34, 4;
$L__BB4_11:
	setp.eq.s32 	%p9, %r14, 0;
	@%p9 bra 	$L__BB4_14;
	mad.lo.s32 	%r37, %r34, %r24, %r1;
	mul.wide.u32 	%rd50, %r34, 4;
	add.s64 	%rd57, %rd2, %rd50;
	neg.s32 	%r36, %r14;
$L__BB4_13:
	.pragma "nounroll";
	ld.global.f32 	%f101, [%rd57];
	mul.wide.s32 	%rd51, %r37, 4;
	add.s64 	%rd52, %rd1, %rd51;
	ld.global.f32 	%f102, [%rd52];
	fma.rn.f32 	%f111, %f101, %f102, %f111;
	add.s32 	%r37, %r37, %r24;
	add.s64 	%rd57, %rd57, 4;
	add.s32 	%r36, %r36, 1;
	setp.ne.s32 	%p10, %r36, 0;
	@%p10 bra 	$L__BB4_13;
$L__BB4_14:
	cvta.to.global.u64 	%rd53, %rd9;
	mul.wide.s32 	%rd54, %r1, 4;
	add.s64 	%rd55, %rd53, %rd54;
	st.global.f32 	[%rd55], %f111;
$L__BB4_15:
	ret;

}
	// .globl	_Z11sgemm_naiveiiifPKfS0_fPf
.visible .entry _Z11sgemm_naiveiiifPKfS0_fPf(
	.param .u32 _Z11sgemm_naiveiiifPKfS0_fPf_param_0,
	.param .u32 _Z11sgemm_naiveiiifPKfS0_fPf_param_1,
	.param .u32 _Z11sgemm_naiveiiifPKfS0_fPf_param_2,
	.param .f32 _Z11sgemm_naiveiiifPKfS0_fPf_param_3,
	.param .u64 .ptr .align 1 _Z11sgemm_naiveiiifPKfS0_fPf_param_4,
	.param .u64 .ptr .align 1 _Z11sgemm_naiveiiifPKfS0_fPf_param_5,
	.param .f32 _Z11sgemm_naiveiiifPKfS0_fPf_param_6,
	.param .u64 .ptr .align 1 _Z11sgemm_naiveiiifPKfS0_fPf_param_7
)
{
	.reg .pred 	%p<13>;
	.reg .b32 	%r<94>;
	.reg .b32 	%f<73>;
	.reg .b64 	%rd<70>;

	ld.param.u32 	%r46, [_Z11sgemm_naiveiiifPKfS0_fPf_param_0];
	ld.param.u32 	%r47, [_Z11sgemm_naiveiiifPKfS0_fPf_param_1];
	ld.param.u32 	%r45, [_Z11sgemm_naiveiiifPKfS0_fPf_param_2];
	ld.param.f32 	%f13, [_Z11sgemm_naiveiiifPKfS0_fPf_param_3];
	ld.param.u64 	%rd4, [_Z11sgemm_naiveiiifPKfS0_fPf_param_4];
	ld.param.u64 	%rd5, [_Z11sgemm_naiveiiifPKfS0_fPf_param_5];
	ld.param.f32 	%f14, [_Z11sgemm_naiveiiifPKfS0_fPf_param_6];
	cvta.to.global.u64 	%rd1, %rd5;
	cvta.to.global.u64 	%rd2, %rd4;
	mov.u32 	%r48, %ctaid.x;
	mov.u32 	%r49, %ntid.x;
	mov.u32 	%r50, %tid.x;
	mad.lo.s32 	%r1, %r48, %r49, %r50;
	mov.u32 	%r51, %ctaid.y;
	mov.u32 	%r52, %ntid.y;
	mul.lo.s32 	%r2, %r51, %r52;
	mov.u32 	%r3, %tid.y;
	add.s32 	%r53, %r2, %r3;
	setp.ge.u32 	%p1, %r1, %r46;
	setp.ge.u32 	%p2, %r53, %r47;
	or.pred  	%p3, %p1, %p2;
	@%p3 bra 	$L__BB5_14;
	setp.lt.s32 	%p4, %r45, 1;
	mov.f32 	%f72, 0f00000000;
	@%p4 bra 	$L__BB5_13;
	mul.lo.s32 	%r5, %r45, %r1;
	and.b32  	%r6, %r45, 7;
	setp.lt.u32 	%p5, %r45, 8;
	mov.f32 	%f72, 0f00000000;
	mov.b32 	%r92, 0;
	@%p5 bra 	$L__BB5_5;
	and.b32  	%r92, %r45, 2147483640;
	neg.s32 	%r90, %r92;
	add.s32 	%r55, %r3, %r47;
	add.s32 	%r89, %r55, %r2;
	shl.b32 	%r10, %r47, 3;
	shl.b32 	%r56, %r47, 1;
	add.s32 	%r88, %r53, %r56;
	mad.lo.s32 	%r87, %r47, 3, %r53;
	shl.b32 	%r57, %r47, 2;
	add.s32 	%r86, %r53, %r57;
	mad.lo.s32 	%r85, %r47, 5, %r53;
	mad.lo.s32 	%r84, %r47, 6, %r53;
	mad.lo.s32 	%r83, %r47, 7, %r53;
	add.s32 	%r81, %r5, 3;
	mov.f32 	%f72, 0f00000000;
	mov.u32 	%r82, %r53;
$L__BB5_4:
	.pragma "nounroll";
	add.s32 	%r58, %r81, -3;
	mul.wide.u32 	%rd6, %r58, 4;
	add.s64 	%rd7, %rd2, %rd6;
	ld.global.f32 	%f19, [%rd7];
	mul.wide.u32 	%rd8, %r82, 4;
	add.s64 	%rd9, %rd1, %rd8;
	ld.global.f32 	%f20, [%rd9];
	fma.rn.f32 	%f21, %f19, %f20, %f72;
	add.s32 	%r59, %r81, -2;
	mul.wide.u32 	%rd10, %r59, 4;
	add.s64 	%rd11, %rd2, %rd10;
	ld.global.f32 	%f22, [%rd11];
	mul.wide.u32 	%rd12, %r89, 4;
	add.s64 	%rd13, %rd1, %rd12;
	ld.global.f32 	%f23, [%rd13];
	fma.rn.f32 	%f24, %f22, %f23, %f21;
	add.s32 	%r60, %r81, -1;
	mul.wide.u32 	%rd14, %r60, 4;
	add.s64 	%rd15, %rd2, %rd14;
	ld.global.f32 	%f25, [%rd15];
	mul.wide.u32 	%rd16, %r88, 4;
	add.s64 	%rd17, %rd1, %rd16;
	ld.global.f32 	%f26, [%rd17];
	fma.rn.f32 	%f27, %f25, %f26, %f24;
	add.s32 	%r61, %r81, 4;
	mul.wide.u32 	%rd18, %r81, 4;
	add.s64 	%rd19, %rd2, %rd18;
	ld.global.f32 	%f28, [%rd19];
	mul.wide.u32 	%rd20, %r87, 4;
	add.s64 	%rd21, %rd1, %rd20;
	ld.global.f32 	%f29, [%rd21];
	fma.rn.f32 	%f30, %f28, %f29, %f27;
	add.s32 	%r62, %r81, 1;
	mul.wide.u32 	%rd22, %r62, 4;
	add.s64 	%rd23, %rd2, %rd22;
	ld.global.f32 	%f31, [%rd23];
	mul.wide.u32 	%rd24, %r86, 4;
	add.s64 	%rd25, %rd1, %rd24;
	ld.global.f32 	%f32, [%rd25];
	fma.rn.f32 	%f33, %f31, %f32, %f30;
	add.s32 	%r63, %r81, 2;
	mul.wide.u32 	%rd26, %r63, 4;
	add.s64 	%rd27, %rd2, %rd26;
	ld.global.f32 	%f34, [%rd27];
	mul.wide.u32 	%rd28, %r85, 4;
	add.s64 	%rd29, %rd1, %rd28;
	ld.global.f32 	%f35, [%rd29];
	fma.rn.f32 	%f36, %f34, %f35, %f33;
	add.s32 	%r64, %r81, 3;
	mul.wide.u32 	%rd30, %r64, 4;
	add.s64 	%rd31, %rd2, %rd30;
	ld.global.f32 	%f37, [%rd31];
	mul.wide.u32 	%rd32, %r84, 4;
	add.s64 	%rd33, %rd1, %rd32;
	ld.global.f32 	%f38, [%rd33];
	fma.rn.f32 	%f39, %f37, %f38, %f36;
	mul.wide.u32 	%rd34, %r61, 4;
	add.s64 	%rd35, %rd2, %rd34;
	ld.global.f32 	%f40, [%rd35];
	mul.wide.u32 	%rd36, %r83, 4;
	add.s64 	%rd37, %rd1, %rd36;
	ld.global.f32 	%f41, [%rd37];
	fma.rn.f32 	%f72, %f40, %f41, %f39;
	add.s32 	%r90, %r90, 8;
	add.s32 	%r89, %r89, %r10;
	add.s32 	%r88, %r88, %r10;
	add.s32 	%r87, %r87, %r10;
	add.s32 	%r86, %r86, %r10;
	add.s32 	%r85, %r85, %r10;
	add.s32 	%r84, %r84, %r10;
	add.s32 	%r83, %r83, %r10;
	add.s32 	%r82, %r82, %r10;
	add.s32 	%r81, %r81, 8;
	setp.ne.s32 	%p6, %r90, 0;
	@%p6 bra 	$L__BB5_4;
$L__BB5_5:
	setp.eq.s32 	%p7, %r6, 0;
	@%p7 bra 	$L__BB5_13;
	and.b32  	%r39, %r45, 3;
	setp.lt.u32 	%p8, %r6, 4;
	@%p8 bra 	$L__BB5_8;
	add.s32 	%r65, %r92, %r5;
	mul.wide.u32 	%rd38, %r65, 4;
	add.s64 	%rd39, %rd2, %rd38;
	ld.global.f32 	%f43, [%rd39];
	mad.lo.s32 	%r66, %r92, %r47, %r53;
	mul.wide.u32 	%rd40, %r66, 4;
	add.s64 	%rd41, %rd1, %rd40;
	ld.global.f32 	%f44, [%rd41];
	fma.rn.f32 	%f45, %f43, %f44, %f72;
	add.s32 	%r67, %r65, 1;
	mul.wide.u32 	%rd42, %r67, 4;
	add.s64 	%rd43, %rd2, %rd42;
	ld.global.f32 	%f46, [%rd43];
	add.s32 	%r68, %r66, %r47;
	mul.wide.u32 	%rd44, %r68, 4;
	add.s64 	%rd45, %rd1, %rd44;
	ld.global.f32 	%f47, [%rd45];
	fma.rn.f32 	%f48, %f46, %f47, %f45;
	add.s32 	%r69, %r65, 2;
	mul.wide.u32 	%rd46, %r69, 4;
	add.s64 	%rd47, %rd2, %rd46;
	ld.global.f32 	%f49, [%rd47];
	add.s32 	%r70, %r68, %r47;
	mul.wide.u32 	%rd48, %r70, 4;
	add.s64 	%rd49, %rd1, %rd48;
	ld.global.f32 	%f50, [%rd49];
	fma.rn.f32 	%f51, %f49, %f50, %f48;
	add.s32 	%r71, %r65, 3;
	mul.wide.u32 	%rd50, %r71, 4;
	add.s64 	%rd51, %rd2, %rd50;
	ld.global.f32 	%f52, [%rd51];
	add.s32 	%r72, %r70, %r47;
	mul.wide.u32 	%rd52, %r72, 4;
	add.s64 	%rd53, %rd1, %rd52;
	ld.global.f32 	%f53, [%rd53];
	fma.rn.f32 	%f72, %f52, %f53, %f51;
	add.s32 	%r92, %r92, 4;
$L__BB5_8:
	setp.eq.s32 	%p9, %r39, 0;
	@%p9 bra 	$L__BB5_13;
	setp.eq.s32 	%p10, %r39, 1;
	@%p10 bra 	$L__BB5_11;
	add.s32 	%r73, %r92, %r5;
	mul.wide.u32 	%rd54, %r73, 4;
	add.s64 	%rd55, %rd2, %rd54;
	ld.global.f32 	%f55, [%rd55];
	mad.lo.s32 	%r74, %r92, %r47, %r53;
	mul.wide.u32 	%rd56, %r74, 4;
	add.s64 	%rd57, %rd1, %rd56;
	ld.global.f32 	%f56, [%rd57];
	fma.rn.f32 	%f57, %f55, %f56, %f72;
	add.s32 	%r75, %r73, 1;
	mul.wide.u32 	%rd58, %r75, 4;
	add.s64 	%rd59, %rd2, %rd58;
	ld.global.f32 	%f58, [%rd59];
	add.s32 	%r76, %r74, %r47;
	mul.wide.u32 	%rd60, %r76, 4;
	add.s64 	%rd61, %rd1, %rd60;
	ld.global.f32 	%f59, [%rd61];
	fma.rn.f32 	%f72, %f58, %f59, %f57;
	add.s32 	%r92, %r92, 2;
$L__BB5_11:
	and.b32  	%r77, %r45, 1;
	setp.eq.b32 	%p11, %r77, 1;
	not.pred 	%p12, %p11;
	@%p12 bra 	$L__BB5_13;
	add.s32 	%r78, %r92, %r5;
	mul.wide.u32 	%rd62, %r78, 4;
	add.s64 	%rd63, %rd2, %rd62;
	ld.global.f32 	%f60, [%rd63];
	mad.lo.s32 	%r79, %r92, %r47, %r53;
	mul.wide.u32 	%rd64, %r79, 4;
	add.s64 	%rd65, %rd1, %rd64;
	ld.global.f32 	%f61, [%rd65];
	fma.rn.f32 	%f72, %f60, %f61, %f72;
$L__BB5_13:
	ld.param.u64 	%rd69, [_Z11sgemm_naiveiiifPKfS0_fPf_param_7];
	mad.lo.s32 	%r80, %r47, %r1, %r53;
	cvta.to.global.u64 	%rd66, %rd69;
	mul.wide.u32 	%rd67, %r80, 4;
	add.s64 	%rd68, %rd66, %rd67;
	ld.global.f32 	%f62, [%rd68];
	mul.f32 	%f63, %f14, %f62;
	fma.rn.f32 	%f64, %f13, %f72, %f63;
	st.global.f32 	[%rd68], %f64;
$L__BB5_14:
	ret;

}


// ===== COMPILED SASS (sm_100) =====

	.target	sm_100

	.elftype	@"ET_EXEC"


//--------------------- .note.nv.tkinfo           --------------------------
	.section	.note.nv.tkinfo,"",@"SHT_NOTE"
	.sectionflags	@"SHF_NOTE_NV_TKINFO"
	.tkinfo
        /*0018*/ 	.word	0x00000002
        /*0030*/ 	.string	""
        /*0030*/ 	.string	"ptxas"
        /*0030*/ 	.string	"Cuda compilation tools, release 13.0, V13.0.88"
        /*0030*/ 	.string	"Build cuda_13.0.r13.0/compiler.36424714_0"
        /*0030*/ 	.string	"-arch sm_100 -m 64 "



//--------------------- .note.nv.cuinfo           --------------------------
	.section	.note.nv.cuinfo,"",@"SHT_NOTE"
	.sectionflags	@"SHF_NOTE_NV_CUINFO"
        /*0018*/ 	.short	0x0002
        /*001a*/ 	.short	0x0064
        /*001c*/ 	.short	0x0082
	.zero		2


//--------------------- .nv.info                  --------------------------
	.section	.nv.info,"",@"SHT_CUDA_INFO"
	.align	4


	//----- nvinfo : EIATTR_REGCOUNT
	.align		4
        /*0000*/ 	.byte	0x04, 0x2f
        /*0002*/ 	.short	(.L_1 - .L_0)
	.align		4
.L_0:
        /*0004*/ 	.word	index@(_Z14reluActivationPfS_i)
        /*0008*/ 	.word	0x0000000a


	//----- nvinfo : EIATTR_FRAME_SIZE
	.align		4
.L_1:
        /*000c*/ 	.byte	0x04, 0x11
        /*000e*/ 	.short	(.L_3 - .L_2)
	.align		4
.L_2:
        /*0010*/ 	.word	index@(_Z14reluActivationPfS_i)
        /*0014*/ 	.word	0x00000000


	//----- nvinfo : EIATTR_REGCOUNT
	.align		4
.L_3:
        /*0018*/ 	.byte	0x04, 0x2f
        /*001a*/ 	.short	(.L_5 - .L_4)
	.align		4
.L_4:
        /*001c*/ 	.word	index@(_Z13convolution2dPfS_S_iiiiiiiiiii)
        /*0020*/ 	.word	0x0000001b


	//----- nvinfo : EIATTR_FRAME_SIZE
	.align		4
.L_5:
        /*0024*/ 	.byte	0x04, 0x11
        /*0026*/ 	.short	(.L_7 - .L_6)
	.align		4
.L_6:
        /*0028*/ 	.word	index@(_Z13convolution2dPfS_S_iiiiiiiiiii)
        /*002c*/ 	.word	0x00000000


	//----- nvinfo : EIATTR_REGCOUNT
	.align		4
.L_7:
        /*0030*/ 	.byte	0x04, 0x2f
        /*0032*/ 	.short	(.L_9 - .L_8)
	.align		4
.L_8:
        /*0034*/ 	.word	index@(_Z7addBiasPfS_i)
        /*0038*/ 	.word	0x0000000a


	//----- nvinfo : EIATTR_FRAME_SIZE
	.align		4
.L_9:
        /*003c*/ 	.byte	0x04, 0x11
        /*003e*/ 	.short	(.L_11 - .L_10)
	.align		4
.L_10:
        /*0040*/ 	.word	index@(_Z7addBiasPfS_i)
        /*0044*/ 	.word	0x00000000


	//----- nvinfo : EIATTR_REGCOUNT
	.align		4
.L_11:
        /*0048*/ 	.byte	0x04, 0x2f
        /*004a*/ 	.short	(.L_13 - .L_12)
	.align		4
.L_12:
        /*004c*/ 	.word	index@(_Z9maxPool2dPfS_iiiiiii)
        /*0050*/ 	.word	0x00000018


	//----- nvinfo : EIATTR_FRAME_SIZE
	.align		4
.L_13:
        /*0054*/ 	.byte	0x04, 0x11
        /*0056*/ 	.short	(.L_15 - .L_14)
	.align		4
.L_14:
        /*0058*/ 	.word	index@(_Z9maxPool2dPfS_iiiiiii)
        /*005c*/ 	.word	0x00000000


	//----- nvinfo : EIATTR_REGCOUNT
	.align		4
.L_15:
        /*0060*/ 	.byte	0x04, 0x2f
        /*0062*/ 	.short	(.L_17 - .L_16)
	.align		4
.L_16:
        /*0064*/ 	.word	index@(_Z20matrixVectorMultiplyPfS_S_ii)
        /*0068*/ 	.word	0x00000020


	//----- nvinfo : EIATTR_FRAME_SIZE
	.align		4
.L_17:
        /*006c*/ 	.byte	0x04, 0x11
        /*006e*/ 	.short	(.L_19 - .L_18)
	.align		4
.L_18:
        /*0070*/ 	.word	index@(_Z20matrixVectorMultiplyPfS_S_ii)
        /*0074*/ 	.word	0x00000000


	//----- nvinfo : EIATTR_REGCOUNT
	.align		4
.L_19:
        /*0078*/ 	.byte	0x04, 0x2f
        /*007a*/ 	.short	(.L_21 - .L_20)
	.align		4
.L_20:
        /*007c*/ 	.word	index@(_Z11sgemm_naiveiiifPKfS0_fPf)
        /*0080*/ 	.word	0x00000020


	//----- nvinfo : EIATTR_FRAME_SIZE
	.align		4
.L_21:
        /*0084*/ 	.byte	0x04, 0x11
        /*0086*/ 	.short	(.L_23 - .L_22)
	.align		4
.L_22:
        /*0088*/ 	.word	index@(_Z11sgemm_naiveiiifPKfS0_fPf)
        /*008c*/ 	.word	0x00000000


	//----- nvinfo : EIATTR_MIN_STACK_SIZE
	.align		4
.L_23:
        /*0090*/ 	.byte	0x04, 0x12
        /*0092*/ 	.short	(.L_25 - .L_24)
	.align		4
.L_24:
        /*0094*/ 	.word	index@(_Z11sgemm_naiveiiifPKfS0_fPf)
        /*0098*/ 	.word	0x00000000


	//----- nvinfo : EIATTR_MIN_STACK_SIZE
	.align		4
.L_25:
        /*009c*/ 	.byte	0x04, 0x12
        /*009e*/ 	.short	(.L_27 - .L_26)
	.align		4
.L_26:
        /*00a0*/ 	.word	index@(_Z20matrixVectorMultiplyPfS_S_ii)
        /*00a4*/ 	.word	0x00000000


	//----- nvinfo : EIATTR_MIN_STACK_SIZE
	.align		4
.L_27:
        /*00a8*/ 	.byte	0x04, 0x12
        /*00aa*/ 	.short	(.L_29 - .L_28)
	.align		4
.L_28:
        /*00ac*/ 	.word	index@(_Z9maxPool2dPfS_iiiiiii)
        /*00b0*/ 	.word	0x00000000


	//----- nvinfo : EIATTR_MIN_STACK_SIZE
	.align		4
.L_29:
        /*00b4*/ 	.byte	0x04, 0x12
        /*00b6*/ 	.short	(.L_31 - .L_30)
	.align		4
.L_30:
        /*00b8*/ 	.word	index@(_Z7addBiasPfS_i)
        /*00bc*/ 	.word	0x00000000


	//----- nvinfo : EIATTR_MIN_STACK_SIZE
	.align		4
.L_31:
        /*00c0*/ 	.byte	0x04, 0x12
        /*00c2*/ 	.short	(.L_33 - .L_32)
	.align		4
.L_32:
        /*00c4*/ 	.word	index@(_Z13convolution2dPfS_S_iiiiiiiiiii)
        /*00c8*/ 	.word	0x00000000


	//----- nvinfo : EIATTR_MIN_STACK_SIZE
	.align		4
.L_33:
        /*00cc*/ 	.byte	0x04, 0x12
        /*00ce*/ 	.short	(.L_35 - .L_34)
	.align		4
.L_34:
        /*00d0*/ 	.word	index@(_Z14reluActivationPfS_i)
        /*00d4*/ 	.word	0x00000000
.L_35:


//--------------------- .nv.compat                --------------------------
	.section	.nv.compat,"",@"SHT_CUDA_COMPAT_INFO"
	.align	4
        /*0000*/ 	.byte	0x02, 0x09, 0x00, 0x00, 0x02, 0x02, 0x01, 0x00, 0x02, 0x05, 0x05, 0x00, 0x03, 0x07, 0x01, 0x01
        /*0010*/ 	.byte	0x02, 0x03, 0x00, 0x00, 0x02, 0x06, 0x01, 0x00, 0x04, 0x0b, 0x08, 0x00, 0x09, 0x00, 0x00, 0x00
        /*0020*/ 	.byte	0x00, 0x00, 0x00, 0x00


//--------------------- .nv.info._Z11sgemm_naiveiiifPKfS0_fPf --------------------------
	.section	.nv.info._Z11sgemm_naiveiiifPKfS0_fPf,"",@"SHT_CUDA_INFO"
	.sectionflags	@""
	.align	4


	//----- nvinfo : EIATTR_CUDA_API_VERSION
	.align		4
        /*0000*/ 	.byte	0x04, 0x37
        /*0002*/ 	.short	(.L_37 - .L_36)
.L_36:
        /*0004*/ 	.word	0x00000082


	//----- nvinfo : EIATTR_KPARAM_INFO
	.align		4
.L_37:
        /*0008*/ 	.byte	0x04, 0x17
        /*000a*/ 	.short	(.L_39 - .L_38)
.L_38:
        /*000c*/ 	.word	0x00000000
        /*0010*/ 	.short	0x0007
        /*0012*/ 	.short	0x0028
        /*0014*/ 	.byte	0x00, 0xf5, 0x21, 0x00


	//----- nvinfo : EIATTR_KPARAM_INFO
	.align		4
.L_39:
        /*0018*/ 	.byte	0x04, 0x17
        /*001a*/ 	.short	(.L_41 - .L_40)
.L_40:
        /*001c*/ 	.word	0x00000000
        /*0020*/ 	.short	0x0006
        /*0022*/ 	.short	0x0020
        /*0024*/ 	.byte	0x00, 0xf0, 0x11, 0x00


	//----- nvinfo : EIATTR_KPARAM_INFO
	.align		4
.L_41:
        /*0028*/ 	.byte	0x04, 0x17
        /*002a*/ 	.short	(.L_43 - .L_42)
.L_42:
        /*002c*/ 	.word	0x00000000
        /*0030*/ 	.short	0x0005
        /*0032*/ 	.short	0x0018
        /*0034*/ 	.byte	0x00, 0xf5, 0x21, 0x00


	//----- nvinfo : EIATTR_KPARAM_INFO
	.align		4
.L_43:
        /*0038*/ 	.byte	0x04, 0x17
        /*003a*/ 	.short	(.L_45 - .L_44)
.L_44:
        /*003c*/ 	.word	0x00000000
        /*0040*/ 	.short	0x0004
        /*0042*/ 	.short	0x0010
        /*0044*/ 	.byte	0x00, 0xf5, 0x21, 0x00


	//----- nvinfo : EIATTR_KPARAM_INFO
	.align		4
.L_45:
        /*0048*/ 	.byte	0x04, 0x17
        /*004a*/ 	.short	(.L_47 - .L_46)
.L_46:
        /*004c*/ 	.word	0x00000000
        /*0050*/ 	.short	0x0003
        /*0052*/ 	.short	0x000c
        /*0054*/ 	.byte	0x00, 0xf0, 0x11, 0x00


	//----- nvinfo : EIATTR_KPARAM_INFO
	.align		4
.L_47:
        /*0058*/ 	.byte	0x04, 0x17
        /*005a*/ 	.short	(.L_49 - .L_48)
.L_48:
        /*005c*/ 	.word	0x00000000
        /*0060*/ 	.short	0x0002
        /*0062*/ 	.short	0x0008
        /*0064*/ 	.byte	0x00, 0xf0, 0x11, 0x00


	//----- nvinfo : EIATTR_KPARAM_INFO
	.align		4
.L_49:
        /*0068*/ 	.byte	0x04, 0x17
        /*006a*/ 	.short	(.L_51 - .L_50)
.L_50:
        /*006c*/ 	.word	0x00000000
        /*0070*/ 	.short	0x0001
        /*0072*/ 	.short	0x0004
        /*0074*/ 	.byte	0x00, 0xf0, 0x11, 0x00


	//----- nvinfo : EIATTR_KPARAM_INFO
	.align		4
.L_51:
        /*0078*/ 	.byte	0x04, 0x17
        /*007a*/ 	.short	(.L_53 - .L_52)
.L_52:
        /*007c*/ 	.word	0x00000000
        /*0080*/ 	.short	0x0000
        /*0082*/ 	.short	0x0000
        /*0084*/ 	.byte	0x00, 0xf0, 0x11, 0x00


	//----- nvinfo : EIATTR_SPARSE_MMA_MASK
	.align		4
.L_53:
        /*0088*/ 	.byte	0x03, 0x50
        /*008a*/ 	.short	0x0000


	//----- nvinfo : EIATTR_MAXREG_COUNT
	.align		4
        /*008c*/ 	.byte	0x03, 0x1b
        /*008e*/ 	.short	0x00ff


	//----- nvinfo : EIATTR_MERCURY_ISA_VERSION
	.align		4
        /*0090*/ 	.byte	0x03, 0x5f
        /*0092*/ 	.short	0x0101


	//----- nvinfo : EIATTR_VRC_CTA_INIT_COUNT
	.align		4
        /*0094*/ 	.byte	0x02, 0x4a
	.zero		1
	.zero		1


	//----- nvinfo : EIATTR_EXIT_INSTR_OFFSETS
	.align		4
        /*0098*/ 	.byte	0x04, 0x1c
        /*009a*/ 	.short	(.L_55 - .L_54)


	//   ....[0]....
.L_54:
        /*009c*/ 	.word	0x000000d0


	//   ....[1]....
        /*00a0*/ 	.word	0x00000ad0


	//----- nvinfo : EIATTR_CBANK_PARAM_SIZE
	.align		4
.L_55:
        /*00a4*/ 	.byte	0x03, 0x19
        /*00a6*/ 	.short	0x0030


	//----- nvinfo : EIATTR_PARAM_CBANK
	.align		4
        /*00a8*/ 	.byte	0x04, 0x0a
        /*00aa*/ 	.short	(.L_57 - .L_56)
	.align		4
.L_56:
        /*00ac*/ 	.word	index@(.nv.constant0._Z11sgemm_naiveiiifPKfS0_fPf)
        /*00b0*/ 	.short	0x0380
        /*00b2*/ 	.short	0x0030


	//----- nvinfo : EIATTR_SW_WAR
	.align		4
.L_57:
        /*00b4*/ 	.byte	0x04, 0x36
        /*00b6*/ 	.short	(.L_59 - .L_58)
.L_58:
        /*00b8*/ 	.word	0x00000008
.L_59:


//--------------------- .nv.info._Z20matrixVectorMultiplyPfS_S_ii --------------------------
	.section	.nv.info._Z20matrixVectorMultiplyPfS_S_ii,"",@"SHT_CUDA_INFO"
	.sectionflags	@""
	.align	4


	//----- nvinfo : EIATTR_CUDA_API_VERSION
	.align		4
        /*0000*/ 	.byte	0x04, 0x37
        /*0002*/ 	.short	(.L_61 - .L_60)
.L_60:
        /*0004*/ 	.word	0x00000082


	//----- nvinfo : EIATTR_KPARAM_INFO
	.align		4
.L_61:
        /*0008*/ 	.byte	0x04, 0x17
        /*000a*/ 	.short	(.L_63 - .L_62)
.L_62:
        /*000c*/ 	.word	0x00000000
        /*0010*/ 	.short	0x0004
        /*0012*/ 	.short	0x001c
        /*0014*/ 	.byte	0x00, 0xf0, 0x11, 0x00


	//----- nvinfo : EIATTR_KPARAM_INFO
	.align		4
.L_63:
        /*0018*/ 	.byte	0x04, 0x17
        /*001a*/ 	.short	(.L_65 - .L_64)
.L_64:
        /*001c*/ 	.word	0x00000000
        /*0020*/ 	.short	0x0003
        /*0022*/ 	.short	0x0018
        /*0024*/ 	.byte	0x00, 0xf0, 0x11, 0x00


	//----- nvinfo : EIATTR_KPARAM_INFO
	.align		4
.L_65:
        /*0028*/ 	.byte	0x04, 0x17
        /*002a*/ 	.short	(.L_67 - .L_66)
.L_66:
        /*002c*/ 	.word	0x00000000
        /*0030*/ 	.short	0x0002
        /*0032*/ 	.short	0x0010
        /*0034*/ 	.byte	0x00, 0xf5, 0x21, 0x00


	//----- nvinfo : EIATTR_KPARAM_INFO
	.align		4
.L_67:
        /*0038*/ 	.byte	0x04, 0x17
        /*003a*/ 	.short	(.L_69 - .L_68)
.L_68:
        /*003c*/ 	.word	0x00000000
        /*0040*/ 	.short	0x0001
        /*0042*/ 	.short	0x0008
        /*0044*/ 	.byte	0x00, 0xf5, 0x21, 0x00


	//----- nvinfo : EIATTR_KPARAM_INFO
	.align		4
.L_69:
        /*0048*/ 	.byte	0x04, 0x17
        /*004a*/ 	.short	(.L_71 - .L_70)
.L_70:
        /*004c*/ 	.word	0x00000000
        /*0050*/ 	.short	0x0000
        /*0052*/ 	.short	0x0000
        /*0054*/ 	.byte	0x00, 0xf5, 0x21, 0x00


	//----- nvinfo : EIATTR_SPARSE_MMA_MASK
	.align		4
.L_71:
        /*0058*/ 	.byte	0x03, 0x50
        /*005a*/ 	.short	0x0000


	//----- nvinfo : EIATTR_MAXREG_COUNT
	.align		4
        /*005c*/ 	.byte	0x03, 0x1b
        /*005e*/ 	.short	0x00ff


	//----- nvinfo : EIATTR_MERCURY_ISA_VERSION
	.align		4
        /*0060*/ 	.byte	0x03, 0x5f
        /*0062*/ 	.short	0x0101


	//----- nvinfo : EIATTR_VRC_CTA_INIT_COUNT
	.align		4
        /*0064*/ 	.byte	0x02, 0x4a
	.zero		1
	.zero		1


	//----- nvinfo : EIATTR_EXIT_INSTR_OFFSETS
	.align		4
        /*0068*/ 	.byte	0x04, 0x1c
        /*006a*/ 	.short	(.L_73 - .L_72)


	//   ....[0]....
.L_72:
        /*006c*/ 	.word	0x00000070


	//   ....[1]....
        /*0070*/ 	.word	0x00000bd0


	//----- nvinfo : EIATTR_CBANK_PARAM_SIZE
	.align		4
.L_73:
        /*0074*/ 	.byte	0x03, 0x19
        /*0076*/ 	.short	0x0020


	//----- nvinfo : EIATTR_PARAM_CBANK
	.align		4
        /*0078*/ 	.byte	0x04, 0x0a
        /*007a*/ 	.short	(.L_75 - .L_74)
	.align		4
.L_74:
        /*007c*/ 	.word	index@(.nv.constant0._Z20matrixVectorMultiplyPfS_S_ii)
        /*0080*/ 	.short	0x0380
        /*0082*/ 	.short	0x0020


	//----- nvinfo : EIATTR_SW_WAR
	.align		4
.L_75:
        /*0084*/ 	.byte	0x04, 0x36
        /*0086*/ 	.short	(.L_77 - .L_76)
.L_76:
        /*0088*/ 	.word	0x00000008
.L_77:


//--------------------- .nv.info._Z9maxPool2dPfS_iiiiiii --------------------------
	.section	.nv.info._Z9maxPool2dPfS_iiiiiii,"",@"SHT_CUDA_INFO"
	.sectionflags	@""
	.align	4


	//----- nvinfo : EIATTR_CUDA_API_VERSION
	.align		4
        /*0000*/ 	.byte	0x04, 0x37
        /*0002*/ 	.short	(.L_79 - .L_78)
.L_78:
        /*0004*/ 	.word	0x00000082


	//----- nvinfo : EIATTR_KPARAM_INFO
	.align		4
.L_79:
        /*0008*/ 	.byte	0x04, 0x17
        /*000a*/ 	.short	(.L_81 - .L_80)
.L_80:
        /*000c*/ 	.word	0x00000000
        /*0010*/ 	.short	0x0008
        /*0012*/ 	.short	0x0028
        /*0014*/ 	.byte	0x00, 0xf0, 0x11, 0x00


	//----- nvinfo : EIATTR_KPARAM_INFO
	.align		4
.L_81:
        /*0018*/ 	.byte	0x04, 0x17
        /*001a*/ 	.short	(.L_83 - .L_82)
.L_82:
        /*001c*/ 	.word	0x00000000
        /*0020*/ 	.short	0x0007
        /*0022*/ 	.short	0x0024
        /*0024*/ 	.byte	0x00, 0xf0, 0x11, 0x00


	//----- nvinfo : EIATTR_KPARAM_INFO
	.align		4
.L_83:
        /*0028*/ 	.byte	0x04, 0x17
        /*002a*/ 	.short	(.L_85 - .L_84)
.L_84:
        /*002c*/ 	.word	0x00000000
        /*0030*/ 	.short	0x0006
        /*0032*/ 	.short	0x0020
        /*0034*/ 	.byte	0x00, 0xf0, 0x11, 0x00


	//----- nvinfo : EIATTR_KPARAM_INFO
	.align		4
.L_85:
        /*0038*/ 	.byte	0x04, 0x17
        /*003a*/ 	.short	(.L_87 - .L_86)
.L_86:
        /*003c*/ 	.word	0x00000000
        /*0040*/ 	.short	0x0005
        /*0042*/ 	.short	0x001c
        /*0044*/ 	.byte	0x00, 0xf0, 0x11, 0x00


	//----- nvinfo : EIATTR_KPARAM_INFO
	.align		4
.L_87:
        /*0048*/ 	.byte	0x04, 0x17
        /*004a*/ 	.short	(.L_89 - .L_88)
.L_88:
        /*004c*/ 	.word	0x00000000
        /*0050*/ 	.short	0x0004
        /*0052*/ 	.short	0x0018
        /*0054*/ 	.byte	0x00, 0xf0, 0x11, 0x00


	//----- nvinfo : EIATTR_KPARAM_INFO
	.align		4
.L_89:
        /*0058*/ 	.byte	0x04, 0x17
        /*005a*/ 	.short	(.L_91 - .L_90)
.L_90:
        /*005c*/ 	.word	0x00000000
        /*0060*/ 	.short	0x0003
        /*0062*/ 	.short	0x0014
        /*0064*/ 	.byte	0x00, 0xf0, 0x11, 0x00


	//----- nvinfo : EIATTR_KPARAM_INFO
	.align		4
.L_91:
        /*0068*/ 	.byte	0x04, 0x17
        /*006a*/ 	.short	(.L_93 - .L_92)
.L_92:
        /*006c*/ 	.word	0x00000000
        /*0070*/ 	.short	0x0002
        /*0072*/ 	.short	0x0010
        /*0074*/ 	.byte	0x00, 0xf0, 0x11, 0x00


	//----- nvinfo : EIATTR_KPARAM_INFO
	.align		4
.L_93:
        /*0078*/ 	.byte	0x04, 0x17
        /*007a*/ 	.short	(.L_95 - .L_94)
.L_94:
        /*007c*/ 	.word	0x00000000
        /*0080*/ 	.short	0x0001
        /*0082*/ 	.short	0x0008
        /*0084*/ 	.byte	0x00, 0xf5, 0x21, 0x00


	//----- nvinfo : EIATTR_KPARAM_INFO
	.align		4
.L_95:
        /*0088*/ 	.byte	0x04, 0x17
        /*008a*/ 	.short	(.L_97 - .L_96)
.L_96:
        /*008c*/ 	.word	0x00000000
        /*0090*/ 	.short	0x0000
        /*0092*/ 	.short	0x0000
        /*0094*/ 	.byte	0x00, 0xf5, 0x21, 0x00


	//----- nvinfo : EIATTR_SPARSE_MMA_MASK
	.align		4
.L_97:
        /*0098*/ 	.byte	0x03, 0x50
        /*009a*/ 	.short	0x0000


	//----- nvinfo : EIATTR_MAXREG_COUNT
	.align		4
        /*009c*/ 	.byte	0x03, 0x1b
        /*009e*/ 	.short	0x00ff


	//----- nvinfo : EIATTR_MERCURY_ISA_VERSION
	.align		4
        /*00a0*/ 	.byte	0x03, 0x5f
        /*00a2*/ 	.short	0x0101


	//----- nvinfo : EIATTR_VRC_CTA_INIT_COUNT
	.align		4
        /*00a4*/ 	.byte	0x02, 0x4a
	.zero		1
	.zero		1


	//----- nvinfo : EIATTR_EXIT_INSTR_OFFSETS
	.align		4
        /*00a8*/ 	.byte	0x04, 0x1c
        /*00aa*/ 	.short	(.L_99 - .L_98)


	//   ....[0]....
.L_98:
        /*00ac*/ 	.word	0x00000100


	//   ....[1]....
        /*00b0*/ 	.word	0x00000d80


	//----- nvinfo : EIATTR_CRS_STACK_SIZE
	.align		4
.L_99:
        /*00b4*/ 	.byte	0x04, 0x1e
        /*00b6*/ 	.short	(.L_101 - .L_100)
.L_100:
        /*00b8*/ 	.word	0x00000000


	//----- nvinfo : EIATTR_CBANK_PARAM_SIZE
	.align		4
.L_101:
        /*00bc*/ 	.byte	0x03, 0x19
        /*00be*/ 	.short	0x002c


	//----- nvinfo : EIATTR_PARAM_CBANK
	.align		4
        /*00c0*/ 	.byte	0x04, 0x0a
        /*00c2*/ 	.short	(.L_103 - .L_102)
	.align		4
.L_102:
        /*00c4*/ 	.word	index@(.nv.constant0._Z9maxPool2dPfS_iiiiiii)
        /*00c8*/ 	.short	0x0380
        /*00ca*/ 	.short	0x002c


	//----- nvinfo : EIATTR_SW_WAR
	.align		4
.L_103:
        /*00cc*/ 	.byte	0x04, 0x36
        /*00ce*/ 	.short	(.L_105 - .L_104)
.L_104:
        /*00d0*/ 	.word	0x00000008
.L_105:


//--------------------- .nv.info._Z7addBiasPfS_i  --------------------------
	.section	.nv.info._Z7addBiasPfS_i,"",@"SHT_CUDA_INFO"
	.sectionflags	@""
	.align	4


	//----- nvinfo : EIATTR_CUDA_API_VERSION
	.align		4
        /*0000*/ 	.byte	0x04, 0x37
        /*0002*/ 	.short	(.L_107 - .L_106)
.L_106:
        /*0004*/ 	.word	0x00000082


	//----- nvinfo : EIATTR_KPARAM_INFO
	.align		4
.L_107:
        /*0008*/ 	.byte	0x04, 0x17
        /*000a*/ 	.short	(.L_109 - .L_108)
.L_108:
        /*000c*/ 	.word	0x00000000
        /*0010*/ 	.short	0x0002
        /*0012*/ 	.short	0x0010
        /*0014*/ 	.byte	0x00, 0xf0, 0x11, 0x00


	//----- nvinfo : EIATTR_KPARAM_INFO
	.align		4
.L_109:
        /*0018*/ 	.byte	0x04, 0x17
        /*001a*/ 	.short	(.L_111 - .L_110)
.L_110:
        /*001c*/ 	.word	0x00000000
        /*0020*/ 	.short	0x0001
        /*0022*/ 	.short	0x0008
        /*0024*/ 	.byte	0x00, 0xf5, 0x21, 0x00


	//----- nvinfo : EIATTR_KPARAM_INFO
	.align		4
.L_111:
        /*0028*/ 	.byte	0x04, 0x17
        /*002a*/ 	.short	(.L_113 - .L_112)
.L_112:
        /*002c*/ 	.word	0x00000000
        /*0030*/ 	.short	0x0000
        /*0032*/ 	.short	0x0000
        /*0034*/ 	.byte	0x00, 0xf5, 0x21, 0x00


	//----- nvinfo : EIATTR_SPARSE_MMA_MASK
	.align		4
.L_113:
        /*0038*/ 	.byte	0x03, 0x50
        /*003a*/ 	.short	0x0000


	//----- nvinfo : EIATTR_MAXREG_COUNT
	.align		4
        /*003c*/ 	.byte	0x03, 0x1b
        /*003e*/ 	.short	0x00ff


	//----- nvinfo : EIATTR_MERCURY_ISA_VERSION
	.align		4
        /*0040*/ 	.byte	0x03, 0x5f
        /*0042*/ 	.short	0x0101


	//----- nvinfo : EIATTR_VRC_CTA_INIT_COUNT
	.align		4
        /*0044*/ 	.byte	0x02, 0x4a
	.zero		1
	.zero		1


	//----- nvinfo : EIATTR_EXIT_INSTR_OFFSETS
	.align		4
        /*0048*/ 	.byte	0x04, 0x1c
        /*004a*/ 	.short	(.L_115 - .L_114)


	//   ....[0]....
.L_114:
        /*004c*/ 	.word	0x00000070


	//   ....[1]....
        /*0050*/ 	.word	0x00000110


	//----- nvinfo : EIATTR_CBANK_PARAM_SIZE
	.align		4
.L_115:
        /*0054*/ 	.byte	0x03, 0x19
        /*0056*/ 	.short	0x0014


	//----- nvinfo : EIATTR_PARAM_CBANK
	.align		4
        /*0058*/ 	.byte	0x04, 0x0a
        /*005a*/ 	.short	(.L_117 - .L_116)
	.align		4
.L_116:
        /*005c*/ 	.word	index@(.nv.constant0._Z7addBiasPfS_i)
        /*0060*/ 	.short	0x0380
        /*0062*/ 	.short	0x0014


	//----- nvinfo : EIATTR_SW_WAR
	.align		4
.L_117:
        /*0064*/ 	.byte	0x04, 0x36
        /*0066*/ 	.short	(.L_119 - .L_118)
.L_118:
        /*0068*/ 	.word	0x00000008
.L_119:


//--------------------- .nv.info._Z13convolution2dPfS_S_iiiiiiiiiii --------------------------
	.section	.nv.info._Z13convolution2dPfS_S_iiiiiiiiiii,"",@"SHT_CUDA_INFO"
	.sectionflags	@""
	.align	4


	//----- nvinfo : EIATTR_CUDA_API_VERSION
	.align		4
        /*0000*/ 	.byte	0x04, 0x37
        /*0002*/ 	.short	(.L_121 - .L_120)
.L_120:
        /*0004*/ 	.word	0x00000082


	//----- nvinfo : EIATTR_KPARAM_INFO
	.align		4
.L_121:
        /*0008*/ 	.byte	0x04, 0x17
        /*000a*/ 	.short	(.L_123 - .L_122)
.L_122:
        /*000c*/ 	.word	0x00000000
        /*0010*/ 	.short	0x000d
        /*0012*/ 	.short	0x0040
        /*0014*/ 	.byte	0x00, 0xf0, 0x11, 0x00


	//----- nvinfo : EIATTR_KPARAM_INFO
	.align		4
.L_123:
        /*0018*/ 	.byte	0x04, 0x17
        /*001a*/ 	.short	(.L_125 - .L_124)
.L_124:
        /*001c*/ 	.word	0x00000000
        /*0020*/ 	.short	0x000c
        /*0022*/ 	.short	0x003c
        /*0024*/ 	.byte	0x00, 0xf0, 0x11, 0x00


	//----- nvinfo : EIATTR_KPARAM_INFO
	.align		4
.L_125:
        /*0028*/ 	.byte	0x04, 0x17
        /*002a*/ 	.short	(.L_127 - .L_126)
.L_126:
        /*002c*/ 	.word	0x00000000
        /*0030*/ 	.short	0x000b
        /*0032*/ 	.short	0x0038
        /*0034*/ 	.byte	0x00, 0xf0, 0x11, 0x00


	//----- nvinfo : EIATTR_KPARAM_INFO
	.align		4
.L_127:
        /*0038*/ 	.byte	0x04, 0x17
        /*003a*/ 	.short	(.L_129 - .L_128)
.L_128:
        /*003c*/ 	.word	0x00000000
        /*0040*/ 	.short	0x000a
        /*0042*/ 	.short	0x0034
        /*0044*/ 	.byte	0x00, 0xf0, 0x11, 0x00


	//----- nvinfo : EIATTR_KPARAM_INFO
	.align		4
.L_129:
        /*0048*/ 	.byte	0x04, 0x17
        /*004a*/ 	.short	(.L_131 - .L_130)
.L_130:
        /*004c*/ 	.word	0x00000000
        /*0050*/ 	.short	0x0009
        /*0052*/ 	.short	0x0030
        /*0054*/ 	.byte	0x00, 0xf0, 0x11, 0x00


	//----- nvinfo : EIATTR_KPARAM_INFO
	.align		4
.L_131:
        /*0058*/ 	.byte	0x04, 0x17
        /*005a*/ 	.short	(.L_133 - .L_132)
.L_132:
        /*005c*/ 	.word	0x00000000
        /*0060*/ 	.short	0x0008
        /*0062*/ 	.short	0x002c
        /*0064*/ 	.byte	0x00, 0xf0, 0x11, 0x00


	//----- nvinfo : EIATTR_KPARAM_INFO
	.align		4
.L_133:
        /*0068*/ 	.byte	0x04, 0x17
        /*006a*/ 	.short	(.L_135 - .L_134)
.L_134:
        /*006c*/ 	.word	0x00000000
        /*0070*/ 	.short	0x0007
        /*0072*/ 	.short	0x0028
        /*0074*/ 	.byte	0x00, 0xf0, 0x11, 0x00


	//----- nvinfo : EIATTR_KPARAM_INFO
	.align		4
.L_135:
        /*0078*/ 	.byte	0x04, 0x17
        /*007a*/ 	.short	(.L_137 - .L_136)
.L_136:
        /*007c*/ 	.word	0x00000000
        /*0080*/ 	.short	0x0006
        /*0082*/ 	.short	0x0024
        /*0084*/ 	.byte	0x00, 0xf0, 0x11, 0x00


	//----- nvinfo : EIATTR_KPARAM_INFO
	.align		4
.L_137:
        /*0088*/ 	.byte	0x04, 0x17
        /*008a*/ 	.short	(.L_139 - .L_138)
.L_138:
        /*008c*/ 	.word	0x00000000
        /*0090*/ 	.short	0x0005
        /*0092*/ 	.short	0x0020
        /*0094*/ 	.byte	0x00, 0xf0, 0x11, 0x00


	//----- nvinfo : EIATTR_KPARAM_INFO
	.align		4
.L_139:
        /*0098*/ 	.byte	0x04, 0x17
        /*009a*/ 	.short	(.L_141 - .L_140)
.L_140:
        /*009c*/ 	.word	0x00000000
        /*00a0*/ 	.short	0x0004
        /*00a2*/ 	.short	0x001c
        /*00a4*/ 	.byte	0x00, 0xf0, 0x11, 0x00


	//----- nvinfo : EIATTR_KPARAM_INFO
	.align		4
.L_141:
        /*00a8*/ 	.byte	0x04, 0x17
        /*00aa*/ 	.short	(.L_143 - .L_142)
.L_142:
        /*00ac*/ 	.word	0x00000000
        /*00b0*/ 	.short	0x0003
        /*00b2*/ 	.short	0x0018
        /*00b4*/ 	.byte	0x00, 0xf0, 0x11, 0x00


	//----- nvinfo : EIATTR_KPARAM_INFO
	.align		4
.L_143:
        /*00b8*/ 	.byte	0x04, 0x17
        /*00ba*/ 	.short	(.L_145 - .L_144)
.L_144:
        /*00bc*/ 	.word	0x00000000
        /*00c0*/ 	.short	0x0002
        /*00c2*/ 	.short	0x0010
        /*00c4*/ 	.byte	0x00, 0xf5, 0x21, 0x00


	//----- nvinfo : EIATTR_KPARAM_INFO
	.align		4
.L_145:
        /*00c8*/ 	.byte	0x04, 0x17
        /*00ca*/ 	.short	(.L_147 - .L_146)
.L_146:
        /*00cc*/ 	.word	0x00000000
        /*00d0*/ 	.short	0x0001
        /*00d2*/ 	.short	0x0008
        /*00d4*/ 	.byte	0x00, 0xf5, 0x21, 0x00


	//----- nvinfo : EIATTR_KPARAM_INFO
	.align		4
.L_147:
        /*00d8*/ 	.byte	0x04, 0x17
        /*00da*/ 	.short	(.L_149 - .L_148)
.L_148:
        /*00dc*/ 	.word	0x00000000
        /*00e0*/ 	.short	0x0000
        /*00e2*/ 	.short	0x0000
        /*00e4*/ 	.byte	0x00, 0xf5, 0x21, 0x00


	//----- nvinfo : EIATTR_SPARSE_MMA_MASK
	.align		4
.L_149:
        /*00e8*/ 	.byte	0x03, 0x50
        /*00ea*/ 	.short	0x0000


	//----- nvinfo : EIATTR_MAXREG_COUNT
	.align		4
        /*00ec*/ 	.byte	0x03, 0x1b
        /*00ee*/ 	.short	0x00ff


	//----- nvinfo : EIATTR_MERCURY_ISA_VERSION
	.align		4
        /*00f0*/ 	.byte	0x03, 0x5f
        /*00f2*/ 	.short	0x0101


	//----- nvinfo : EIATTR_VRC_CTA_INIT_COUNT
	.align		4
        /*00f4*/ 	.byte	0x02, 0x4a
	.zero		1
	.zero		1


	//----- nvinfo : EIATTR_EXIT_INSTR_OFFSETS
	.align		4
        /*00f8*/ 	.byte	0x04, 0x1c
        /*00fa*/ 	.short	(.L_151 - .L_150)


	//   ....[0]....
.L_150:
        /*00fc*/ 	.word	0x00000100


	//   ....[1]....
        /*0100*/ 	.word	0x00000d30


	//----- nvinfo : EIATTR_CRS_STACK_SIZE
	.align		4
.L_151:
        /*0104*/ 	.byte	0x04, 0x1e
        /*0106*/ 	.short	(.L_153 - .L_152)
.L_152:
        /*0108*/ 	.word	0x00000000


	//----- nvinfo : EIATTR_CBANK_PARAM_SIZE
	.align		4
.L_153:
        /*010c*/ 	.byte	0x03, 0x19
        /*010e*/ 	.short	0x0044


	//----- nvinfo : EIATTR_PARAM_CBANK
	.align		4
        /*0110*/ 	.byte	0x04, 0x0a
        /*0112*/ 	.short	(.L_155 - .L_154)
	.align		4
.L_154:
        /*0114*/ 	.word	index@(.nv.constant0._Z13convolution2dPfS_S_iiiiiiiiiii)
        /*0118*/ 	.short	0x0380
        /*011a*/ 	.short	0x0044


	//----- nvinfo : EIATTR_SW_WAR
	.align		4
.L_155:
        /*011c*/ 	.byte	0x04, 0x36
        /*011e*/ 	.short	(.L_157 - .L_156)
.L_156:
        /*0120*/ 	.word	0x00000008
.L_157:


//--------------------- .nv.info._Z14reluActivationPfS_i --------------------------
	.section	.nv.info._Z14reluActivationPfS_i,"",@"SHT_CUDA_INFO"
	.sectionflags	@""
	.align	4


	//----- nvinfo : EIATTR_CUDA_API_VERSION
	.align		4
        /*0000*/ 	.byte	0x04, 0x37
        /*0002*/ 	.short	(.L_159 - .L_158)
.L_158:
        /*0004*/ 	.word	0x00000082


	//----- nvinfo : EIATTR_KPARAM_INFO
	.align		4
.L_159:
        /*0008*/ 	.byte	0x04, 0x17
        /*000a*/ 	.short	(.L_161 - .L_160)
.L_160:
        /*000c*/ 	.word	0x00000000
        /*0010*/ 	.short	0x0002
        /*0012*/ 	.short	0x0010
        /*0014*/ 	.byte	0x00, 0xf0, 0x11, 0x00


	//----- nvinfo : EIATTR_KPARAM_INFO
	.align		4
.L_161:
        /*0018*/ 	.byte	0x04, 0x17
        /*001a*/ 	.short	(.L_163 - .L_162)
.L_162:
        /*001c*/ 	.word	0x00000000
        /*0020*/ 	.short	0x0001
        /*0022*/ 	.short	0x0008
        /*0024*/ 	.byte	0x00, 0xf5, 0x21, 0x00


	//----- nvinfo : EIATTR_KPARAM_INFO
	.align		4
.L_163:
        /*0028*/ 	.byte	0x04, 0x17
        /*002a*/ 	.short	(.L_165 - .L_164)
.L_164:
        /*002c*/ 	.word	0x00000000
        /*0030*/ 	.short	0x0000
        /*0032*/ 	.short	0x0000
        /*0034*/ 	.byte	0x00, 0xf5, 0x21, 0x00


	//----- nvinfo : EIATTR_SPARSE_MMA_MASK
	.align		4
.L_165:
        /*0038*/ 	.byte	0x03, 0x50
        /*003a*/ 	.short	0x0000


	//----- nvinfo : EIATTR_MAXREG_COUNT
	.align		4
        /*003c*/ 	.byte	0x03, 0x1b
        /*003e*/ 	.short	0x00ff


	//----- nvinfo : EIATTR_MERCURY_ISA_VERSION
	.align		4
        /*0040*/ 	.byte	0x03, 0x5f
        /*0042*/ 	.short	0x0101


	//----- nvinfo : EIATTR_VRC_CTA_INIT_COUNT
	.align		4
        /*0044*/ 	.byte	0x02, 0x4a
	.zero		1
	.zero		1


	//----- nvinfo : EIATTR_EXIT_INSTR_OFFSETS
	.align		4
        /*0048*/ 	.byte	0x04, 0x1c
        /*004a*/ 	.short	(.L_167 - .L_166)


	//   ....[0]....
.L_166:
        /*004c*/ 	.word	0x00000070


	//   ....[1]....
        /*0050*/ 	.word	0x00000100


	//----- nvinfo : EIATTR_CBANK_PARAM_SIZE
	.align		4
.L_167:
        /*0054*/ 	.byte	0x03, 0x19
        /*0056*/ 	.short	0x0014


	//----- nvinfo : EIATTR_PARAM_CBANK
	.align		4
        /*0058*/ 	.byte	0x04, 0x0a
        /*005a*/ 	.short	(.L_169 - .L_168)
	.align		4
.L_168:
        /*005c*/ 	.word	index@(.nv.constant0._Z14reluActivationPfS_i)
        /*0060*/ 	.short	0x0380
        /*0062*/ 	.short	0x0014


	//----- nvinfo : EIATTR_SW_WAR
	.align		4
.L_169:
        /*0064*/ 	.byte	0x04, 0x36
        /*0066*/ 	.short	(.L_171 - .L_170)
.L_170:
        /*0068*/ 	.word	0x00000008
.L_171:


//--------------------- .nv.callgraph             --------------------------
	.section	.nv.callgraph,"",@"SHT_CUDA_CALLGRAPH"
	.align	4
	.sectionentsize	8
	.align		4
        /*0000*/ 	.word	0x00000000
	.align		4
        /*0004*/ 	.word	0xffffffff
	.align		4
        /*0008*/ 	.word	0x00000000
	.align		4
        /*000c*/ 	.word	0xfffffffe
	.align		4
        /*0010*/ 	.word	0x00000000
	.align		4
        /*0014*/ 	.word	0xfffffffd
	.align		4
        /*0018*/ 	.word	0x00000000
	.align		4
        /*001c*/ 	.word	0xfffffffc


//--------------------- .text._Z11sgemm_naiveiiifPKfS0_fPf --------------------------
	.section	.text._Z11sgemm_naiveiiifPKfS0_fPf,"ax",@progbits
	.align	128
        .global         _Z11sgemm_naiveiiifPKfS0_fPf
        .type           _Z11sgemm_naiveiiifPKfS0_fPf,@function
        .size           _Z11sgemm_naiveiiifPKfS0_fPf,(.L_x_33 - _Z11sgemm_naiveiiifPKfS0_fPf)
        .other          _Z11sgemm_naiveiiifPKfS0_fPf,@"STO_CUDA_ENTRY STV_DEFAULT"
_Z11sgemm_naiveiiifPKfS0_fPf:
.text._Z11sgemm_naiveiiifPKfS0_fPf:
[----:B------:R-:W-:Y:S01]  /*0000*/  LDC R1, c[0x0][0x37c] ;  /* 0x0000df00ff017b82 */ /* 0x000fe20000000800 */
[----:B------:R-:W0:Y:S07]  /*0010*/  S2R R8, SR_TID.Y ;  /* 0x0000000000087919 */ /* 0x000e2e0000002200 */
[----:B------:R-:W1:Y:S01]  /*0020*/  S2UR UR4, SR_CTAID.Y ;  /* 0x00000000000479c3 */ /* 0x000e620000002600 */
[----:B------:R-:W2:Y:S07]  /*0030*/  S2R R2, SR_TID.X ;  /* 0x0000000000027919 */ /* 0x000eae0000002100 */
[----:B------:R-:W2:Y:S01]  /*0040*/  LDC R3, c[0x0][0x360] ;  /* 0x0000d800ff037b82 */ /* 0x000ea20000000800 */
[----:B------:R-:W1:Y:S07]  /*0050*/  LDCU UR5, c[0x0][0x364] ;  /* 0x00006c80ff0577ac */ /* 0x000e6e0008000800 */
[----:B------:R-:W2:Y:S08]  /*0060*/  S2UR UR6, SR_CTAID.X ;  /* 0x00000000000679c3 */ /* 0x000eb00000002500 */
[----:B------:R-:W3:Y:S01]  /*0070*/  LDC.64 R4, c[0x0][0x380] ;  /* 0x0000e000ff047b82 */ /* 0x000ee20000000a00 */
[----:B-1----:R-:W-:-:S06]  /*0080*/  UIMAD UR4, UR4, UR5, URZ ;  /* 0x00000005040472a4 */ /* 0x002fcc000f8e02ff */
[----:B0-----:R-:W-:Y:S01]  /*0090*/  IADD3 R0, PT, PT, R8, UR4, RZ ;  /* 0x0000000408007c10 */ /* 0x001fe2000fffe0ff */
[----:B--2---:R-:W-:-:S03]  /*00a0*/  IMAD R3, R3, UR6, R2 ;  /* 0x0000000603037c24 */ /* 0x004fc6000f8e0202 */
[----:B---3--:R-:W-:-:S04]  /*00b0*/  ISETP.GE.U32.AND P0, PT, R0, R5, PT ;  /* 0x000000050000720c */ /* 0x008fc80003f06070 */
[----:B------:R-:W-:-:S13]  /*00c0*/  ISETP.GE.U32.OR P0, PT, R3, R4, P0 ;  /* 0x000000040300720c */ /* 0x000fda0000706470 */
[----:B------:R-:W-:Y:S05]  /*00d0*/  @P0 EXIT ;  /* 0x000000000000094d */ /* 0x000fea0003800000 */
[----:B------:R-:W0:Y:S01]  /*00e0*/  LDC R2, c[0x0][0x388] ;  /* 0x0000e200ff027b82 */ /* 0x000e220000000800 */
[----:B------:R-:W1:Y:S01]  /*00f0*/  LDCU.64 UR6, c[0x0][0x358] ;  /* 0x00006b00ff0677ac */ /* 0x000e620008000a00 */
[----:B------:R-:W-:Y:S01]  /*0100*/  HFMA2 R25, -RZ, RZ, 0, 0 ;  /* 0x00000000ff197431 */ /* 0x000fe200000001ff */
[----:B0-----:R-:W-:-:S13]  /*0110*/  ISETP.GE.AND P0, PT, R2, 0x1, PT ;  /* 0x000000010200780c */ /* 0x001fda0003f06270 */
[----:B-1----:R-:W-:Y:S05]  /*0120*/  @!P0 BRA `(.L_x_0) ;  /* 0x0000000800448947 */ /* 0x002fea0003800000 */
[C---:B------:R-:W-:Y:S02]  /*0130*/  ISETP.GE.U32.AND P1, PT, R2.reuse, 0x8, PT ;  /* 0x000000080200780c */ /* 0x040fe40003f26070 */
[----:B------:R-:W-:Y:S02]  /*0140*/  LOP3.LUT R6, R2, 0x7, RZ, 0xc0, !PT ;  /* 0x0000000702067812 */ /* 0x000fe400078ec0ff */
[----:B------:R-:W-:Y:S02]  /*0150*/  MOV R25, RZ ;  /* 0x000000ff00197202 */ /* 0x000fe40000000f00 */
[----:B------:R-:W-:Y:S02]  /*0160*/  ISETP.NE.AND P0, PT, R6, RZ, PT ;  /* 0x000000ff0600720c */ /* 0x000fe40003f05270 */
[----:B------:R-:W-:-:S05]  /*0170*/  MOV R7, RZ ;  /* 0x000000ff00077202 */ /* 0x000fca0000000f00 */
[----:B------:R-:W-:Y:S06]  /*0180*/  @!P1 BRA `(.L_x_1) ;  /* 0x0000000400249947 */ /* 0x000fec0003800000 */
[----:B------:R-:W-:Y:S01]  /*0190*/  LOP3.LUT R7, R2, 0x7ffffff8, RZ, 0xc0, !PT ;  /* 0x7ffffff802077812 */ /* 0x000fe200078ec0ff */
[C---:B------:R-:W-:Y:S01]  /*01a0*/  IMAD R10, R5.reuse, 0x3, R0 ;  /* 0x00000003050a7824 */ /* 0x040fe200078e0200 */
[C---:B------:R-:W-:Y:S01]  /*01b0*/  IADD3 R4, PT, PT, R5.reuse, UR4, R8 ;  /* 0x0000000405047c10 */ /* 0x040fe2000fffe008 */
[C-C-:B------:R-:W-:Y:S01]  /*01c0*/  IMAD R14, R5.reuse, 0x5, R0.reuse ;  /* 0x00000005050e7824 */ /* 0x140fe200078e0200 */
[CC--:B------:R-:W-:Y:S01]  /*01d0*/  LEA R8, R5.reuse, R0.reuse, 0x1 ;  /* 0x0000000005087211 */ /* 0x0c0fe200078e08ff */
[C-C-:B------:R-:W-:Y:S01]  /*01e0*/  IMAD R9, R5.reuse, 0x6, R0.reuse ;  /* 0x0000000605097824 */ /* 0x140fe200078e0200 */
[C---:B------:R-:W-:Y:S01]  /*01f0*/  LEA R12, R5.reuse, R0, 0x2 ;  /* 0x00000000050c7211 */ /* 0x040fe200078e10ff */
[----:B------:R-:W-:Y:S01]  /*0200*/  IMAD R11, R5, 0x7, R0 ;  /* 0x00000007050b7824 */ /* 0x000fe200078e0200 */
[----:B------:R-:W-:Y:S01]  /*0210*/  MOV R25, RZ ;  /* 0x000000ff00197202 */ /* 0x000fe20000000f00 */
[----:B------:R-:W-:Y:S01]  /*0220*/  IMAD R15, R3, R2, 0x3 ;  /* 0x00000003030f7424 */ /* 0x000fe200078e0202 */
[----:B------:R-:W-:-:S02]  /*0230*/  MOV R13, R0 ;  /* 0x00000000000d7202 */ /* 0x000fc40000000f00 */
[----:B------:R-:W-:-:S07]  /*0240*/  IADD3 R24, PT, PT, -R7, RZ, RZ ;  /* 0x000000ff07187210 */ /* 0x000fce0007ffe1ff */
.L_x_2:
[----:B------:R-:W0:Y:S01]  /*0250*/  LDC.64 R20, c[0x0][0x390] ;  /* 0x0000e400ff147b82 */ /* 0x000e220000000a00 */
[----:B------:R-:W-:-:S07]  /*0260*/  IADD3 R23, PT, PT, R15, -0x3, RZ ;  /* 0xfffffffd0f177810 */ /* 0x000fce0007ffe0ff */
[----:B------:R-:W1:Y:S01]  /*0270*/  LDC.64 R16, c[0x0][0x398] ;  /* 0x0000e600ff107b82 */ /* 0x000e620000000a00 */
[----:B0-----:R-:W-:-:S06]  /*0280*/  IMAD.WIDE.U32 R22, R23, 0x4, R20 ;  /* 0x0000000417167825 */ /* 0x001fcc00078e0014 */
[----:B------:R-:W2:Y:S01]  /*0290*/  LDG.E R22, desc[UR6][R22.64] ;  /* 0x0000000616167981 */ /* 0x000ea2000c1e1900 */
[----:B-1----:R-:W-:-:S06]  /*02a0*/  IMAD.WIDE.U32 R18, R13, 0x4, R16 ;  /* 0x000000040d127825 */ /* 0x002fcc00078e0010 */
[----:B------:R-:W2:Y:S01]  /*02b0*/  LDG.E R18, desc[UR6][R18.64] ;  /* 0x0000000612127981 */ /* 0x000ea2000c1e1900 */
[----:B------:R-:W-:Y:S01]  /*02c0*/  IADD3 R27, PT, PT, R15, -0x2, RZ ;  /* 0xfffffffe0f1b7810 */ /* 0x000fe20007ffe0ff */
[----:B------:R-:W-:-:S06]  /*02d0*/  IMAD.WIDE.U32 R28, R4, 0x4, R16 ;  /* 0x00000004041c7825 */ /* 0x000fcc00078e0010 */
[----:B------:R-:W3:Y:S01]  /*02e0*/  LDG.E R28, desc[UR6][R28.64] ;  /* 0x000000061c1c7981 */ /* 0x000ee2000c1e1900 */
[----:B--2---:R-:W-:Y:S01]  /*02f0*/  FFMA R25, R22, R18, R25 ;  /* 0x0000001216197223 */ /* 0x004fe20000000019 */
[----:B------:R-:W-:Y:S01]  /*0300*/  IMAD.WIDE.U32 R22, R27, 0x4, R20 ;  /* 0x000000041b167825 */ /* 0x000fe200078e0014 */
[----:B------:R-:W-:-:S05]  /*0310*/  IADD3 R27, PT, PT, R15, -0x1, RZ ;  /* 0xffffffff0f1b7810 */ /* 0x000fca0007ffe0ff */
[----:B------:R-:W-:Y:S01]  /*0320*/  IMAD.WIDE.U32 R26, R27, 0x4, R20 ;  /* 0x000000041b1a7825 */ /* 0x000fe200078e0014 */
[----:B------:R-:W3:Y:S04]  /*0330*/  LDG.E R22, desc[UR6][R22.64] ;  /* 0x0000000616167981 */ /* 0x000ee8000c1e1900 */
[----:B------:R0:W2:Y:S02]  /*0340*/  LDG.E R18, desc[UR6][R26.64] ;  /* 0x000000061a127981 */ /* 0x0000a4000c1e1900 */
[----:B0-----:R-:W-:-:S05]  /*0350*/  IMAD.WIDE.U32 R26, R8, 0x4, R16 ;  /* 0x00000004081a7825 */ /* 0x001fca00078e0010 */
[----:B------:R-:W2:Y:S01]  /*0360*/  LDG.E R19, desc[UR6][R26.64] ;  /* 0x000000061a137981 */ /* 0x000ea2000c1e1900 */
[----:B------:R-:W-:Y:S01]  /*0370*/  IADD3 R23, PT, PT, R15, 0x1, RZ ;  /* 0x000000010f177810 */ /* 0x000fe20007ffe0ff */
[----:B---3--:R-:W-:-:S04]  /*0380*/  FFMA R25, R22, R28, R25 ;  /* 0x0000001c16197223 */ /* 0x008fc80000000019 */
[----:B--2---:R-:W-:Y:S01]  /*0390*/  FFMA R25, R18, R19, R25 ;  /* 0x0000001312197223 */ /* 0x004fe20000000019 */
[----:B------:R-:W-:-:S05]  /*03a0*/  IMAD.WIDE.U32 R18, R15, 0x4, R20 ;  /* 0x000000040f127825 */ /* 0x000fca00078e0014 */
[----:B------:R0:W2:Y:S02]  /*03b0*/  LDG.E R28, desc[UR6][R18.64] ;  /* 0x00000006121c7981 */ /* 0x0000a4000c1e1900 */
[----:B0-----:R-:W-:-:S04]  /*03c0*/  IMAD.WIDE.U32 R18, R23, 0x4, R20 ;  /* 0x0000000417127825 */ /* 0x001fc800078e0014 */
[--C-:B------:R-:W-:Y:S02]  /*03d0*/  IMAD.WIDE.U32 R22, R10, 0x4, R16.reuse ;  /* 0x000000040a167825 */ /* 0x100fe400078e0010 */
[----:B------:R-:W3:Y:S04]  /*03e0*/  LDG.E R18, desc[UR6][R18.64] ;  /* 0x0000000612127981 */ /* 0x000ee8000c1e1900 */
[----:B------:R0:W2:Y:S02]  /*03f0*/  LDG.E R29, desc[UR6][R22.64] ;  /* 0x00000006161d7981 */ /* 0x0000a4000c1e1900 */
[----:B0-----:R-:W-:-:S05]  /*0400*/  IMAD.WIDE.U32 R22, R12, 0x4, R16 ;  /* 0x000000040c167825 */ /* 0x001fca00078e0010 */
[----:B------:R0:W3:Y:S01]  /*0410*/  LDG.E R26, desc[UR6][R22.64] ;  /* 0x00000006161a7981 */ /* 0x0000e2000c1e1900 */
[C---:B------:R-:W-:Y:S02]  /*0420*/  IADD3 R27, PT, PT, R15.reuse, 0x3, RZ ;  /* 0x000000030f1b7810 */ /* 0x040fe40007ffe0ff */
[C---:B0-----:R-:W-:Y:S01]  /*0430*/  IADD3 R23, PT, PT, R15.reuse, 0x4, RZ ;  /* 0x000000040f177810 */ /* 0x041fe20007ffe0ff */
[----:B--2---:R-:W-:Y:S01]  /*0440*/  FFMA R25, R28, R29, R25 ;  /* 0x0000001d1c197223 */ /* 0x004fe20000000019 */
[----:B------:R-:W-:-:S05]  /*0450*/  IADD3 R29, PT, PT, R15, 0x2, RZ ;  /* 0x000000020f1d7810 */ /* 0x000fca0007ffe0ff */
[----:B------:R-:W-:-:S06]  /*0460*/  IMAD.WIDE.U32 R28, R29, 0x4, R20 ;  /* 0x000000041d1c7825 */ /* 0x000fcc00078e0014 */
[----:B------:R-:W2:Y:S01]  /*0470*/  LDG.E R28, desc[UR6][R28.64] ;  /* 0x000000061c1c7981 */ /* 0x000ea2000c1e1900 */
[----:B---3--:R-:W-:Y:S01]  /*0480*/  FFMA R25, R18, R26, R25 ;  /* 0x0000001a12197223 */ /* 0x008fe20000000019 */
[----:B------:R-:W-:-:S04]  /*0490*/  IMAD.WIDE.U32 R18, R14, 0x4, R16 ;  /* 0x000000040e127825 */ /* 0x000fc800078e0010 */
[--C-:B------:R-:W-:Y:S02]  /*04a0*/  IMAD.WIDE.U32 R26, R27, 0x4, R20.reuse ;  /* 0x000000041b1a7825 */ /* 0x100fe400078e0014 */
[----:B------:R-:W2:Y:S02]  /*04b0*/  LDG.E R18, desc[UR6][R18.64] ;  /* 0x0000000612127981 */ /* 0x000ea4000c1e1900 */
[----:B------:R-:W-:Y:S02]  /*04c0*/  IMAD.WIDE.U32 R20, R23, 0x4, R20 ;  /* 0x0000000417147825 */ /* 0x000fe400078e0014 */
[----:B------:R-:W3:Y:S02]  /*04d0*/  LDG.E R26, desc[UR6][R26.64] ;  /* 0x000000061a1a7981 */ /* 0x000ee4000c1e1900 */
[--C-:B------:R-:W-:Y:S02]  /*04e0*/  IMAD.WIDE.U32 R22, R9, 0x4, R16.reuse ;  /* 0x0000000409167825 */ /* 0x100fe400078e0010 */
[----:B------:R-:W4:Y:S02]  /*04f0*/  LDG.E R20, desc[UR6][R20.64] ;  /* 0x0000000614147981 */ /* 0x000f24000c1e1900 */
[----:B------:R-:W-:-:S02]  /*0500*/  IMAD.WIDE.U32 R16, R11, 0x4, R16 ;  /* 0x000000040b107825 */ /* 0x000fc400078e0010 */
[----:B------:R-:W3:Y:S04]  /*0510*/  LDG.E R23, desc[UR6][R22.64] ;  /* 0x0000000616177981 */ /* 0x000ee8000c1e1900 */
[----:B------:R-:W4:Y:S01]  /*0520*/  LDG.E R16, desc[UR6][R16.64] ;  /* 0x0000000610107981 */ /* 0x000f22000c1e1900 */
[----:B------:R-:W-:-:S04]  /*0530*/  IADD3 R24, PT, PT, R24, 0x8, RZ ;  /* 0x0000000818187810 */ /* 0x000fc80007ffe0ff */
[----:B------:R-:W-:Y:S02]  /*0540*/  ISETP.NE.AND P1, PT, R24, RZ, PT ;  /* 0x000000ff1800720c */ /* 0x000fe40003f25270 */
[----:B------:R-:W-:Y:S02]  /*0550*/  IADD3 R15, PT, PT, R15, 0x8, RZ ;  /* 0x000000080f0f7810 */ /* 0x000fe40007ffe0ff */
[C---:B------:R-:W-:Y:S02]  /*0560*/  LEA R4, R5.reuse, R4, 0x3 ;  /* 0x0000000405047211 */ /* 0x040fe400078e18ff */
[C---:B------:R-:W-:Y:S02]  /*0570*/  LEA R8, R5.reuse, R8, 0x3 ;  /* 0x0000000805087211 */ /* 0x040fe400078e18ff */
[C---:B------:R-:W-:Y:S02]  /*0580*/  LEA R10, R5.reuse, R10, 0x3 ;  /* 0x0000000a050a7211 */ /* 0x040fe400078e18ff */
[----:B------:R-:W-:-:S02]  /*0590*/  LEA R12, R5, R12, 0x3 ;  /* 0x0000000c050c7211 */ /* 0x000fc400078e18ff */
[C---:B------:R-:W-:Y:S02]  /*05a0*/  LEA R14, R5.reuse, R14, 0x3 ;  /* 0x0000000e050e7211 */ /* 0x040fe400078e18ff */
[C---:B------:R-:W-:Y:S02]  /*05b0*/  LEA R9, R5.reuse, R9, 0x3 ;  /* 0x0000000905097211 */ /* 0x040fe400078e18ff */
[C---:B------:R-:W-:Y:S02]  /*05c0*/  LEA R11, R5.reuse, R11, 0x3 ;  /* 0x0000000b050b7211 */ /* 0x040fe400078e18ff */
[----:B------:R-:W-:Y:S01]  /*05d0*/  LEA R13, R5, R13, 0x3 ;  /* 0x0000000d050d7211 */ /* 0x000fe200078e18ff */
[----:B--2---:R-:W-:-:S04]  /*05e0*/  FFMA R25, R28, R18, R25 ;  /* 0x000000121c197223 */ /* 0x004fc80000000019 */
[----:B---3--:R-:W-:-:S04]  /*05f0*/  FFMA R25, R26, R23, R25 ;  /* 0x000000171a197223 */ /* 0x008fc80000000019 */
[----:B----4-:R-:W-:Y:S01]  /*0600*/  FFMA R25, R20, R16, R25 ;  /* 0x0000001014197223 */ /* 0x010fe20000000019 */
[----:B------:R-:W-:Y:S06]  /*0610*/  @P1 BRA `(.L_x_2) ;  /* 0xfffffffc000c1947 */ /* 0x000fec000383ffff */
.L_x_1:
[----:B------:R-:W-:Y:S05]  /*0620*/  @!P0 BRA `(.L_x_0) ;  /* 0x0000000400048947 */ /* 0x000fea0003800000 */
[----:B------:R-:W-:Y:S02]  /*0630*/  ISETP.GE.U32.AND P0, PT, R6, 0x4, PT ;  /* 0x000000040600780c */ /* 0x000fe40003f06070 */
[----:B------:R-:W-:-:S04]  /*0640*/  LOP3.LUT R24, R2, 0x3, RZ, 0xc0, !PT ;  /* 0x0000000302187812 */ /* 0x000fc800078ec0ff */
[----:B------:R-:W-:-:S07]  /*0650*/  ISETP.NE.AND P1, PT, R24, RZ, PT ;  /* 0x000000ff1800720c */ /* 0x000fce0003f25270 */
[----:B------:R-:W-:Y:S06]  /*0660*/  @!P0 BRA `(.L_x_3) ;  /* 0x00000000007c8947 */ /* 0x000fec0003800000 */
[----:B------:R-:W0:Y:S01]  /*0670*/  LDC.64 R8, c[0x0][0x398] ;  /* 0x0000e600ff087b82 */ /* 0x000e220000000a00 */
[----:B------:R-:W-:Y:S02]  /*0680*/  IMAD R13, R3, R2, R7 ;  /* 0x00000002030d7224 */ /* 0x000fe400078e0207 */
[----:B------:R-:W-:-:S03]  /*0690*/  IMAD R6, R7, R5, R0 ;  /* 0x0000000507067224 */ /* 0x000fc600078e0200 */
[C---:B------:R-:W-:Y:S02]  /*06a0*/  IADD3 R21, PT, PT, R13.reuse, 0x1, RZ ;  /* 0x000000010d157810 */ /* 0x040fe40007ffe0ff */
[----:B------:R-:W1:Y:S01]  /*06b0*/  LDC.64 R10, c[0x0][0x390] ;  /* 0x0000e400ff0a7b82 */ /* 0x000e620000000a00 */
[C---:B------:R-:W-:Y:S02]  /*06c0*/  IADD3 R15, PT, PT, R13.reuse, 0x2, RZ ;  /* 0x000000020d0f7810 */ /* 0x040fe40007ffe0ff */
[----:B------:R-:W-:Y:S01]  /*06d0*/  IADD3 R27, PT, PT, R13, 0x3, RZ ;  /* 0x000000030d1b7810 */ /* 0x000fe20007ffe0ff */
[C---:B0-----:R-:W-:Y:S01]  /*06e0*/  IMAD.WIDE.U32 R18, R6.reuse, 0x4, R8 ;  /* 0x0000000406127825 */ /* 0x041fe200078e0008 */
[----:B------:R-:W-:-:S04]  /*06f0*/  IADD3 R6, PT, PT, R6, R5, RZ ;  /* 0x0000000506067210 */ /* 0x000fc80007ffe0ff */
[CC--:B------:R-:W-:Y:S01]  /*0700*/  IADD3 R14, PT, PT, R6.reuse, R5.reuse, RZ ;  /* 0x00000005060e7210 */ /* 0x0c0fe20007ffe0ff */
[--C-:B-1----:R-:W-:Y:S01]  /*0710*/  IMAD.WIDE.U32 R22, R13, 0x4, R10.reuse ;  /* 0x000000040d167825 */ /* 0x102fe200078e000a */
[----:B------:R-:W2:Y:S03]  /*0720*/  LDG.E R18, desc[UR6][R18.64] ;  /* 0x0000000612127981 */ /* 0x000ea6000c1e1900 */
[----:B------:R-:W-:Y:S01]  /*0730*/  IMAD.WIDE.U32 R20, R21, 0x4, R10 ;  /* 0x0000000415147825 */ /* 0x000fe200078e000a */
[----:B------:R-:W2:Y:S03]  /*0740*/  LDG.E R4, desc[UR6][R22.64] ;  /* 0x0000000616047981 */ /* 0x000ea6000c1e1900 */
[----:B------:R-:W-:Y:S01]  /*0750*/  IMAD.WIDE.U32 R16, R6, 0x4, R8 ;  /* 0x0000000406107825 */ /* 0x000fe200078e0008 */
[----:B------:R-:W-:Y:S01]  /*0760*/  IADD3 R29, PT, PT, R14, R5, RZ ;  /* 0x000000050e1d7210 */ /* 0x000fe20007ffe0ff */
[----:B------:R-:W3:Y:S02]  /*0770*/  LDG.E R20, desc[UR6][R20.64] ;  /* 0x0000000614147981 */ /* 0x000ee4000c1e1900 */
[----:B------:R-:W-:-:S02]  /*0780*/  IMAD.WIDE.U32 R12, R15, 0x4, R10 ;  /* 0x000000040f0c7825 */ /* 0x000fc400078e000a */
[----:B------:R-:W3:Y:S02]  /*0790*/  LDG.E R17, desc[UR6][R16.64] ;  /* 0x0000000610117981 */ /* 0x000ee4000c1e1900 */
[----:B------:R-:W-:Y:S02]  /*07a0*/  IMAD.WIDE.U32 R14, R14, 0x4, R8 ;  /* 0x000000040e0e7825 */ /* 0x000fe400078e0008 */
[----:B------:R-:W4:Y:S02]  /*07b0*/  LDG.E R13, desc[UR6][R12.64] ;  /* 0x000000060c0d7981 */ /* 0x000f24000c1e1900 */
[----:B------:R-:W-:Y:S02]  /*07c0*/  IMAD.WIDE.U32 R10, R27, 0x4, R10 ;  /* 0x000000041b0a7825 */ /* 0x000fe400078e000a */
[----:B------:R-:W4:Y:S02]  /*07d0*/  LDG.E R14, desc[UR6][R14.64] ;  /* 0x000000060e0e7981 */ /* 0x000f24000c1e1900 */
[----:B------:R-:W-:-:S02]  /*07e0*/  IMAD.WIDE.U32 R8, R29, 0x4, R8 ;  /* 0x000000041d087825 */ /* 0x000fc400078e0008 */
[----:B------:R-:W5:Y:S04]  /*07f0*/  LDG.E R11, desc[UR6][R10.64] ;  /* 0x000000060a0b7981 */ /* 0x000f68000c1e1900 */
[----:B------:R-:W5:Y:S01]  /*0800*/  LDG.E R8, desc[UR6][R8.64] ;  /* 0x0000000608087981 */ /* 0x000f62000c1e1900 */
[----:B------:R-:W-:Y:S01]  /*0810*/  IADD3 R7, PT, PT, R7, 0x4, RZ ;  /* 0x0000000407077810 */ /* 0x000fe20007ffe0ff */
[----:B--2---:R-:W-:-:S04]  /*0820*/  FFMA R25, R4, R18, R25 ;  /* 0x0000001204197223 */ /* 0x004fc80000000019 */
[----:B---3--:R-:W-:-:S04]  /*0830*/  FFMA R20, R20, R17, R25 ;  /* 0x0000001114147223 */ /* 0x008fc80000000019 */
[----:B----4-:R-:W-:-:S04]  /*0840*/  FFMA R20, R13, R14, R20 ;  /* 0x0000000e0d147223 */ /* 0x010fc80000000014 */
[----:B-----5:R-:W-:-:S07]  /*0850*/  FFMA R25, R11, R8, R20 ;  /* 0x000000080b197223 */ /* 0x020fce0000000014 */
.L_x_3:
[----:B------:R-:W-:Y:S05]  /*0860*/  @!P1 BRA `(.L_x_0) ;  /* 0x0000000000749947 */ /* 0x000fea0003800000 */
[----:B------:R-:W0:Y:S01]  /*0870*/  LDC.64 R16, c[0x0][0x390] ;  /* 0x0000e400ff107b82 */ /* 0x000e220000000a00 */
[----:B------:R-:W-:Y:S02]  /*0880*/  ISETP.NE.AND P0, PT, R24, 0x1, PT ;  /* 0x000000011800780c */ /* 0x000fe40003f05270 */
[----:B------:R-:W-:-:S04]  /*0890*/  LOP3.LUT R4, R2, 0x1, RZ, 0xc0, !PT ;  /* 0x0000000102047812 */ /* 0x000fc800078ec0ff */
[----:B------:R-:W-:Y:S01]  /*08a0*/  ISETP.NE.U32.AND P1, PT, R4, 0x1, PT ;  /* 0x000000010400780c */ /* 0x000fe20003f25070 */
[----:B------:R-:W1:Y:S06]  /*08b0*/  LDC.64 R8, c[0x0][0x398] ;  /* 0x0000e600ff087b82 */ /* 0x000e6c0000000a00 */
[----:B------:R-:W-:Y:S02]  /*08c0*/  @P0 IMAD R15, R3, R2, R7 ;  /* 0x00000002030f0224 */ /* 0x000fe400078e0207 */
[----:B------:R-:W2:Y:S01]  /*08d0*/  LDC.64 R10, c[0x0][0x390] ;  /* 0x0000e400ff0a7b82 */ /* 0x000ea20000000a00 */
[C---:B------:R-:W-:Y:S01]  /*08e0*/  @P0 IMAD R14, R7.reuse, R5, R0 ;  /* 0x00000005070e0224 */ /* 0x040fe200078e0200 */
[----:B------:R-:W-:-:S02]  /*08f0*/  @P0 IADD3 R7, PT, PT, R7, 0x2, RZ ;  /* 0x0000000207070810 */ /* 0x000fc40007ffe0ff */
[C---:B------:R-:W-:Y:S02]  /*0900*/  @P0 IADD3 R21, PT, PT, R15.reuse, 0x1, RZ ;  /* 0x000000010f150810 */ /* 0x040fe40007ffe0ff */
[----:B------:R-:W-:Y:S02]  /*0910*/  @P0 IADD3 R23, PT, PT, R14, R5, RZ ;  /* 0x000000050e170210 */ /* 0x000fe40007ffe0ff */
[----:B------:R-:W3:Y:S01]  /*0920*/  LDC.64 R12, c[0x0][0x398] ;  /* 0x0000e600ff0c7b82 */ /* 0x000ee20000000a00 */
[----:B0-----:R-:W-:-:S04]  /*0930*/  @P0 IMAD.WIDE.U32 R18, R15, 0x4, R16 ;  /* 0x000000040f120825 */ /* 0x001fc800078e0010 */
[----:B------:R-:W-:Y:S01]  /*0940*/  @P0 IMAD.WIDE.U32 R16, R21, 0x4, R16 ;  /* 0x0000000415100825 */ /* 0x000fe200078e0010 */
[----:B------:R-:W4:Y:S03]  /*0950*/  @P0 LDG.E R4, desc[UR6][R18.64] ;  /* 0x0000000612040981 */ /* 0x000f26000c1e1900 */
[----:B-1----:R-:W-:Y:S02]  /*0960*/  @P0 IMAD.WIDE.U32 R14, R14, 0x4, R8 ;  /* 0x000000040e0e0825 */ /* 0x002fe400078e0008 */
[----:B------:R-:W5:Y:S02]  /*0970*/  @P0 LDG.E R17, desc[UR6][R16.64] ;  /* 0x0000000610110981 */ /* 0x000f64000c1e1900 */
[----:B------:R-:W-:Y:S02]  /*0980*/  @!P1 IMAD R21, R3, R2, R7 ;  /* 0x0000000203159224 */ /* 0x000fe400078e0207 */
[----:B------:R-:W-:Y:S01]  /*0990*/  @P0 IMAD.WIDE.U32 R8, R23, 0x4, R8 ;  /* 0x0000000417080825 */ /* 0x000fe200078e0008 */
[----:B------:R-:W4:Y:S03]  /*09a0*/  @P0 LDG.E R14, desc[UR6][R14.64] ;  /* 0x000000060e0e0981 */ /* 0x000f26000c1e1900 */
[----:B------:R-:W-:-:S02]  /*09b0*/  @!P1 IMAD R7, R7, R5, R0 ;  /* 0x0000000507079224 */ /* 0x000fc400078e0200 */
[----:B--2---:R-:W-:Y:S01]  /*09c0*/  @!P1 IMAD.WIDE.U32 R10, R21, 0x4, R10 ;  /* 0x00000004150a9825 */ /* 0x004fe200078e000a */
[----:B------:R-:W5:Y:S03]  /*09d0*/  @P0 LDG.E R8, desc[UR6][R8.64] ;  /* 0x0000000608080981 */ /* 0x000f66000c1e1900 */
[----:B---3--:R-:W-:Y:S02]  /*09e0*/  @!P1 IMAD.WIDE.U32 R12, R7, 0x4, R12 ;  /* 0x00000004070c9825 */ /* 0x008fe400078e000c */
[----:B------:R-:W2:Y:S04]  /*09f0*/  @!P1 LDG.E R10, desc[UR6][R10.64] ;  /* 0x000000060a0a9981 */ /* 0x000ea8000c1e1900 */
[----:B------:R-:W2:Y:S01]  /*0a00*/  @!P1 LDG.E R12, desc[UR6][R12.64] ;  /* 0x000000060c0c9981 */ /* 0x000ea2000c1e1900 */
[----:B----4-:R-:W-:-:S04]  /*0a10*/  @P0 FFMA R4, R4, R14, R25 ;  /* 0x0000000e04040223 */ /* 0x010fc80000000019 */
[----:B-----5:R-:W-:-:S04]  /*0a20*/  @P0 FFMA R25, R17, R8, R4 ;  /* 0x0000000811190223 */ /* 0x020fc80000000004 */
[----:B--2---:R-:W-:-:S07]  /*0a30*/  @!P1 FFMA R25, R10, R12, R25 ;  /* 0x0000000c0a199223 */ /* 0x004fce0000000019 */
.L_x_0:
[----:B------:R-:W0:Y:S01]  /*0a40*/  LDC.64 R6, c[0x0][0x3a8] ;  /* 0x0000ea00ff067b82 */ /* 0x000e220000000a00 */
[----:B------:R-:W-:Y:S01]  /*0a50*/  IMAD R3, R3, R5, R0 ;  /* 0x0000000503037224 */ /* 0x000fe200078e0200 */
[----:B------:R-:W1:Y:S01]  /*0a60*/  LDCU UR5, c[0x0][0x3a0] ;  /* 0x00007400ff0577ac */ /* 0x000e620008000800 */
[----:B------:R-:W2:Y:S02]  /*0a70*/  LDCU UR8, c[0x0][0x38c] ;  /* 0x00007180ff0877ac */ /* 0x000ea40008000800 */
[----:B0-----:R-:W-:-:S05]  /*0a80*/  IMAD.WIDE.U32 R2, R3, 0x4, R6 ;  /* 0x0000000403027825 */ /* 0x001fca00078e0006 */
[----:B------:R-:W1:Y:S02]  /*0a90*/  LDG.E R0, desc[UR6][R2.64] ;  /* 0x0000000602007981 */ /* 0x000e64000c1e1900 */
[----:B-1----:R-:W-:-:S04]  /*0aa0*/  FMUL R0, R0, UR5 ;  /* 0x0000000500007c20 */ /* 0x002fc80008400000 */
[----:B--2---:R-:W-:-:S05]  /*0ab0*/  FFMA R25, R25, UR8, R0 ;  /* 0x0000000819197c23 */ /* 0x004fca0008000000 */
[----:B------:R-:W-:Y:S01]  /*0ac0*/  STG.E desc[UR6][R2.64], R25 ;  /* 0x0000001902007986 */ /* 0x000fe2000c101906 */
[----:B------:R-:W-:Y:S05]  /*0ad0*/  EXIT ;  /* 0x000000000000794d */ /* 0x000fea0003800000 */
.L_x_4:
[----:B------:R-:W-:-:S00]  /*0ae0*/  BRA `(.L_x_4) ;  /* 0xfffffffc00fc7947 */ /* 0x000fc0000383ffff */
[----:B------:R-:W-:-:S00]  /*0af0*/  NOP ;  /* 0x0000000000007918 */ /* 0x000fc00000000000 */
        /* <DEDUP_REMOVED lines=8> */
.L_x_33:


//--------------------- .text._Z20matrixVectorMultiplyPfS_S_ii --------------------------
	.section	.text._Z20matrixVectorMultiplyPfS_S_ii,"ax",@progbits
	.align	128
        .global         _Z20matrixVectorMultiplyPfS_S_ii
        .type           _Z20matrixVectorMultiplyPfS_S_ii,@function
        .size           _Z20matrixVectorMultiplyPfS_S_ii,(.L_x_34 - _Z20matrixVectorMultiplyPfS_S_ii)
        .other          _Z20matrixVectorMultiplyPfS_S_ii,@"STO_CUDA_ENTRY STV_DEFAULT"
_Z20matrixVectorMultiplyPfS_S_ii:
.text._Z20matrixVectorMultiplyPfS_S_ii:
[----:B------:R-:W-:Y:S01]  /*0000*/  LDC R1, c[0x0][0x37c] ;  /* 0x0000df00ff017b82 */ /* 0x000fe20000000800 */
[----:B------:R-:W0:Y:S07]  /*0010*/  S2R R2, SR_TID.X ;  /* 0x0000000000027919 */ /* 0x000e2e0000002100 */
[----:B------:R-:W0:Y:S08]  /*0020*/  S2UR UR4, SR_CTAID.X ;  /* 0x00000000000479c3 */ /* 0x000e300000002500 */
[----:B------:R-:W0:Y:S08]  /*0030*/  LDC R3, c[0x0][0x360] ;  /* 0x0000d800ff037b82 */ /* 0x000e300000000800 */
[----:B------:R-:W1:Y:S01]  /*0040*/  LDC R0, c[0x0][0x39c] ;  /* 0x0000e700ff007b82 */ /* 0x000e620000000800 */
[----:B0-----:R-:W-:-:S05]  /*0050*/  IMAD R3, R3, UR4, R2 ;  /* 0x0000000403037c24 */ /* 0x001fca000f8e0202 */
[----:B-1----:R-:W-:-:S13]  /*0060*/  ISETP.GE.AND P0, PT, R3, R0, PT ;  /* 0x000000000300720c */ /* 0x002fda0003f06270 */
[----:B------:R-:W-:Y:S05]  /*0070*/  @P0 EXIT ;  /* 0x000000000000094d */ /* 0x000fea0003800000 */
[----:B------:R-:W0:Y:S01]  /*0080*/  LDCU UR6, c[0x0][0x398] ;  /* 0x00007300ff0677ac */ /* 0x000e220008000800 */
[----:B------:R-:W-:Y:S01]  /*0090*/  HFMA2 R17, -RZ, RZ, 0, 0 ;  /* 0x00000000ff117431 */ /* 0x000fe200000001ff */
[----:B------:R-:W1:Y:S01]  /*00a0*/  LDCU.64 UR10, c[0x0][0x358] ;  /* 0x00006b00ff0a77ac */ /* 0x000e620008000a00 */
[----:B0-----:R-:W-:-:S09]  /*00b0*/  UISETP.GE.AND UP0, UPT, UR6, 0x1, UPT ;  /* 0x000000010600788c */ /* 0x001fd2000bf06270 */
[----:B-1----:R-:W-:Y:S05]  /*00c0*/  BRA.U !UP0, `(.L_x_5) ;  /* 0x0000000908b47547 */ /* 0x002fea000b800000 */
[----:B------:R-:W-:Y:S01]  /*00d0*/  UISETP.GE.U32.AND UP1, UPT, UR6, 0x10, UPT ;  /* 0x000000100600788c */ /* 0x000fe2000bf26070 */
[----:B------:R-:W-:Y:S01]  /*00e0*/  MOV R17, RZ ;  /* 0x000000ff00117202 */ /* 0x000fe20000000f00 */
[----:B------:R-:W-:Y:S01]  /*00f0*/  ULOP3.LUT UR7, UR6, 0xf, URZ, 0xc0, !UPT ;  /* 0x0000000f06077892 */ /* 0x000fe2000f8ec0ff */
[----:B------:R-:W-:-:S03]  /*0100*/  MOV R2, RZ ;  /* 0x000000ff00027202 */ /* 0x000fc60000000f00 */
[----:B------:R-:W-:-:S03]  /*0110*/  UISETP.NE.AND UP0, UPT, UR7, URZ, UPT ;  /* 0x000000ff0700728c */ /* 0x000fc6000bf05270 */
[----:B------:R-:W-:Y:S08]  /*0120*/  BRA.U !UP1, `(.L_x_6) ;  /* 0x0000000509447547 */ /* 0x000ff0000b800000 */
[----:B------:R-:W0:Y:S01]  /*0130*/  LDCU.64 UR4, c[0x0][0x380] ;  /* 0x00007000ff0477ac */ /* 0x000e220008000a00 */
[----:B------:R-:W-:Y:S02]  /*0140*/  MOV R17, RZ ;  /* 0x000000ff00117202 */ /* 0x000fe40000000f00 */
[----:B------:R-:W-:Y:S01]  /*0150*/  MOV R5, R3 ;  /* 0x0000000300057202 */ /* 0x000fe20000000f00 */
[----:B------:R-:W-:-:S04]  /*0160*/  ULOP3.LUT UR8, UR6, 0x7ffffff0, URZ, 0xc0, !UPT ;  /* 0x7ffffff006087892 */ /* 0x000fc8000f8ec0ff */
[----:B------:R-:W-:Y:S02]  /*0170*/  UIADD3 UR9, UPT, UPT, -UR8, URZ, URZ ;  /* 0x000000ff08097290 */ /* 0x000fe4000fffe1ff */
[----:B------:R-:W-:Y:S01]  /*0180*/  MOV R2, UR8 ;  /* 0x0000000800027c02 */ /* 0x000fe20008000f00 */
[----:B0-----:R-:W-:-:S04]  /*0190*/  UIADD3 UR4, UP1, UPT, UR4, 0x20, URZ ;  /* 0x0000002004047890 */ /* 0x001fc8000ff3e0ff */
[----:B------:R-:W-:Y:S02]  /*01a0*/  UIADD3.X UR5, UPT, UPT, URZ, UR5, URZ, UP1, !UPT ;  /* 0x00000005ff057290 */ /* 0x000fe40008ffe4ff */
[----:B------:R-:W-:-:S04]  /*01b0*/  MOV R10, UR4 ;  /* 0x00000004000a7c02 */ /* 0x000fc80008000f00 */
[----:B------:R-:W-:-:S07]  /*01c0*/  MOV R11, UR5 ;  /* 0x00000005000b7c02 */ /* 0x000fce0008000f00 */
.L_x_7:
[----:B------:R-:W0:Y:S01]  /*01d0*/  LDC.64 R8, c[0x0][0x388] ;  /* 0x0000e200ff087b82 */ /* 0x000e220000000a00 */
[----:B------:R-:W2:Y:S04]  /*01e0*/  LDG.E R26, desc[UR10][R10.64+-0x20] ;  /* 0xffffe00a0a1a7981 */ /* 0x000ea8000c1e1900 */
[----:B------:R-:W3:Y:S04]  /*01f0*/  LDG.E R19, desc[UR10][R10.64+-0x1c] ;  /* 0xffffe40a0a137981 */ /* 0x000ee8000c1e1900 */
[----:B------:R-:W4:Y:S04]  /*0200*/  LDG.E R27, desc[UR10][R10.64+-0x18] ;  /* 0xffffe80a0a1b7981 */ /* 0x000f28000c1e1900 */
[----:B------:R-:W5:Y:S04]  /*0210*/  LDG.E R4, desc[UR10][R10.64+-0x14] ;  /* 0xffffec0a0a047981 */ /* 0x000f68000c1e1900 */
[----:B------:R-:W5:Y:S01]  /*0220*/  LDG.E R20, desc[UR10][R10.64+-0x8] ;  /* 0xfffff80a0a147981 */ /* 0x000f62000c1e1900 */
[----:B0-----:R-:W-:-:S05]  /*0230*/  IMAD.WIDE R8, R5, 0x4, R8 ;  /* 0x0000000405087825 */ /* 0x001fca00078e0208 */
[----:B------:R-:W2:Y:S01]  /*0240*/  LDG.E R16, desc[UR10][R8.64] ;  /* 0x0000000a08107981 */ /* 0x000ea2000c1e1900 */
[----:B------:R-:W-:-:S05]  /*0250*/  IMAD.WIDE R12, R0, 0x4, R8 ;  /* 0x00000004000c7825 */ /* 0x000fca00078e0208 */
[----:B------:R-:W3:Y:S01]  /*0260*/  LDG.E R18, desc[UR10][R12.64] ;  /* 0x0000000a0c127981 */ /* 0x000ee2000c1e1900 */
[----:B------:R-:W-:-:S03]  /*0270*/  IMAD.WIDE R22, R0, 0x4, R12 ;  /* 0x0000000400167825 */ /* 0x000fc600078e020c */
[----:B------:R-:W5:Y:S01]  /*0280*/  LDG.E R9, desc[UR10][R10.64+-0x10] ;  /* 0xfffff00a0a097981 */ /* 0x000f62000c1e1900 */
[----:B------:R-:W-:-:S03]  /*0290*/  IMAD.WIDE R14, R0, 0x4, R22 ;  /* 0x00000004000e7825 */ /* 0x000fc600078e0216 */
[----:B------:R-:W4:Y:S04]  /*02a0*/  LDG.E R24, desc[UR10][R22.64] ;  /* 0x0000000a16187981 */ /* 0x000f28000c1e1900 */
[----:B------:R-:W5:Y:S01]  /*02b0*/  LDG.E R7, desc[UR10][R14.64] ;  /* 0x0000000a0e077981 */ /* 0x000f62000c1e1900 */
[----:B------:R-:W-:-:S03]  /*02c0*/  IMAD.WIDE R28, R0, 0x4, R14 ;  /* 0x00000004001c7825 */ /* 0x000fc600078e020e */
[----:B------:R-:W5:Y:S04]  /*02d0*/  LDG.E R8, desc[UR10][R10.64+-0xc] ;  /* 0xfffff40a0a087981 */ /* 0x000f68000c1e1900 */
[----:B------:R0:W5:Y:S02]  /*02e0*/  LDG.E R6, desc[UR10][R28.64] ;  /* 0x0000000a1c067981 */ /* 0x000164000c1e1900 */
[----:B0-----:R-:W-:-:S05]  /*02f0*/  IMAD.WIDE R28, R0, 0x4, R28 ;  /* 0x00000004001c7825 */ /* 0x001fca00078e021c */
[----:B------:R-:W5:Y:S01]  /*0300*/  LDG.E R21, desc[UR10][R28.64] ;  /* 0x0000000a1c157981 */ /* 0x000f62000c1e1900 */
[----:B------:R-:W-:-:S05]  /*0310*/  IMAD.WIDE R22, R0, 0x4, R28 ;  /* 0x0000000400167825 */ /* 0x000fca00078e021c */
[----:B------:R0:W5:Y:S01]  /*0320*/  LDG.E R25, desc[UR10][R22.64] ;  /* 0x0000000a16197981 */ /* 0x000162000c1e1900 */
[----:B------:R-:W-:-:S03]  /*0330*/  IMAD.WIDE R12, R0, 0x4, R22 ;  /* 0x00000004000c7825 */ /* 0x000fc600078e0216 */
[----:B------:R-:W5:Y:S01]  /*0340*/  LDG.E R29, desc[UR10][R10.64+-0x4] ;  /* 0xfffffc0a0a1d7981 */ /* 0x000f62000c1e1900 */
[----:B------:R-:W-:-:S03]  /*0350*/  IMAD.WIDE R14, R0, 0x4, R12 ;  /* 0x00000004000e7825 */ /* 0x000fc600078e020c */
[----:B------:R-:W5:Y:S04]  /*0360*/  LDG.E R12, desc[UR10][R12.64] ;  /* 0x0000000a0c0c7981 */ /* 0x000f68000c1e1900 */
[----:B------:R-:W5:Y:S01]  /*0370*/  LDG.E R13, desc[UR10][R10.64+0x8] ;  /* 0x0000080a0a0d7981 */ /* 0x000f62000c1e1900 */
[----:B--2---:R-:W-:Y:S01]  /*0380*/  FFMA R26, R26, R16, R17 ;  /* 0x000000101a1a7223 */ /* 0x004fe20000000011 */
[C---:B------:R-:W-:Y:S02]  /*0390*/  IMAD.WIDE R16, R0.reuse, 0x4, R14 ;  /* 0x0000000400107825 */ /* 0x040fe400078e020e */
[----:B------:R-:W2:Y:S02]  /*03a0*/  LDG.E R14, desc[UR10][R14.64] ;  /* 0x0000000a0e0e7981 */ /* 0x000ea4000c1e1900 */
[----:B---3--:R-:W-:Y:S01]  /*03b0*/  FFMA R26, R19, R18, R26 ;  /* 0x00000012131a7223 */ /* 0x008fe2000000001a */
[----:B------:R-:W-:-:S02]  /*03c0*/  IMAD.WIDE R18, R0, 0x4, R16 ;  /* 0x0000000400127825 */ /* 0x000fc400078e0210 */
[----:B------:R-:W3:Y:S02]  /*03d0*/  LDG.E R16, desc[UR10][R16.64] ;  /* 0x0000000a10107981 */ /* 0x000ee4000c1e1900 */
[----:B0-----:R-:W-:-:S04]  /*03e0*/  IMAD.WIDE R22, R0, 0x4, R18 ;  /* 0x0000000400167825 */ /* 0x001fc800078e0212 */
[----:B----4-:R-:W-:Y:S01]  /*03f0*/  FFMA R27, R27, R24, R26 ;  /* 0x000000181b1b7223 */ /* 0x010fe2000000001a */
[----:B------:R-:W4:Y:S04]  /*0400*/  LDG.E R18, desc[UR10][R18.64] ;  /* 0x0000000a12127981 */ /* 0x000f28000c1e1900 */
[----:B------:R-:W2:Y:S01]  /*0410*/  LDG.E R24, desc[UR10][R10.64] ;  /* 0x0000000a0a187981 */ /* 0x000ea2000c1e1900 */
[----:B-----5:R-:W-:Y:S01]  /*0420*/  FFMA R28, R4, R7, R27 ;  /* 0x00000007041c7223 */ /* 0x020fe2000000001b */
[C---:B------:R-:W-:Y:S02]  /*0430*/  IMAD.WIDE R26, R0.reuse, 0x4, R22 ;  /* 0x00000004001a7825 */ /* 0x040fe400078e0216 */
[----:B------:R-:W3:Y:S02]  /*0440*/  LDG.E R4, desc[UR10][R10.64+0x4] ;  /* 0x0000040a0a047981 */ /* 0x000ee4000c1e1900 */
[----:B------:R-:W-:Y:S01]  /*0450*/  FFMA R9, R9, R6, R28 ;  /* 0x0000000609097223 */ /* 0x000fe2000000001c */
[----:B------:R-:W-:Y:S01]  /*0460*/  IMAD.WIDE R6, R0, 0x4, R26 ;  /* 0x0000000400067825 */ /* 0x000fe200078e021a */
[----:B------:R-:W5:Y:S04]  /*0470*/  LDG.E R22, desc[UR10][R22.64] ;  /* 0x0000000a16167981 */ /* 0x000f68000c1e1900 */
[----:B------:R-:W5:Y:S04]  /*0480*/  LDG.E R15, desc[UR10][R10.64+0xc] ;  /* 0x00000c0a0a0f7981 */ /* 0x000f68000c1e1900 */
[----:B------:R-:W5:Y:S04]  /*0490*/  LDG.E R26, desc[UR10][R26.64] ;  /* 0x0000000a1a1a7981 */ /* 0x000f68000c1e1900 */
[----:B------:R-:W5:Y:S01]  /*04a0*/  LDG.E R17, desc[UR10][R10.64+0x10] ;  /* 0x0000100a0a117981 */ /* 0x000f62000c1e1900 */
[----:B------:R-:W-:Y:S01]  /*04b0*/  FFMA R21, R8, R21, R9 ;  /* 0x0000001508157223 */ /* 0x000fe20000000009 */
[----:B------:R-:W-:-:S02]  /*04c0*/  IMAD.WIDE R8, R0, 0x4, R6 ;  /* 0x0000000400087825 */ /* 0x000fc400078e0206 */
[----:B------:R0:W5:Y:S04]  /*04d0*/  LDG.E R6, desc[UR10][R6.64] ;  /* 0x0000000a06067981 */ /* 0x000168000c1e1900 */
[----:B------:R-:W5:Y:S04]  /*04e0*/  LDG.E R23, desc[UR10][R10.64+0x14] ;  /* 0x0000140a0a177981 */ /* 0x000f68000c1e1900 */
[----:B------:R-:W5:Y:S01]  /*04f0*/  LDG.E R19, desc[UR10][R8.64] ;  /* 0x0000000a08137981 */ /* 0x000f62000c1e1900 */
[----:B0-----:R-:W-:Y:S01]  /*0500*/  FFMA R7, R20, R25, R21 ;  /* 0x0000001914077223 */ /* 0x001fe20000000015 */
[----:B------:R-:W-:-:S02]  /*0510*/  IMAD.WIDE R20, R0, 0x4, R8 ;  /* 0x0000000400147825 */ /* 0x000fc400078e0208 */
[----:B------:R-:W5:Y:S04]  /*0520*/  LDG.E R28, desc[UR10][R10.64+0x18] ;  /* 0x0000180a0a1c7981 */ /* 0x000f68000c1e1900 */
[----:B------:R0:W5:Y:S04]  /*0530*/  LDG.E R25, desc[UR10][R10.64+0x1c] ;  /* 0x00001c0a0a197981 */ /* 0x000168000c1e1900 */
[----:B------:R-:W5:Y:S01]  /*0540*/  LDG.E R20, desc[UR10][R20.64] ;  /* 0x0000000a14147981 */ /* 0x000f62000c1e1900 */
[----:B------:R-:W-:Y:S01]  /*0550*/  FFMA R29, R29, R12, R7 ;  /* 0x0000000c1d1d7223 */ /* 0x000fe20000000007 */
[----:B------:R-:W-:-:S04]  /*0560*/  UIADD3 UR9, UPT, UPT, UR9, 0x10, URZ ;  /* 0x0000001009097890 */ /* 0x000fc8000fffe0ff */
[----:B------:R-:W-:Y:S01]  /*0570*/  UISETP.NE.AND UP1, UPT, UR9, URZ, UPT ;  /* 0x000000ff0900728c */ /* 0x000fe2000bf25270 */
[----:B0-----:R-:W-:Y:S02]  /*0580*/  IADD3 R10, P0, PT, R10, 0x40, RZ ;  /* 0x000000400a0a7810 */ /* 0x001fe40007f1e0ff */
[----:B------:R-:W-:Y:S02]  /*0590*/  LEA R5, R0, R5, 0x4 ;  /* 0x0000000500057211 */ /* 0x000fe400078e20ff */
[----:B------:R-:W-:Y:S01]  /*05a0*/  IADD3.X R11, PT, PT, RZ, R11, RZ, P0, !PT ;  /* 0x0000000bff0b7210 */ /* 0x000fe200007fe4ff */
[----:B--2---:R-:W-:-:S04]  /*05b0*/  FFMA R29, R24, R14, R29 ;  /* 0x0000000e181d7223 */ /* 0x004fc8000000001d */
[----:B---3--:R-:W-:-:S04]  /*05c0*/  FFMA R4, R4, R16, R29 ;  /* 0x0000001004047223 */ /* 0x008fc8000000001d */
[----:B----4-:R-:W-:-:S04]  /*05d0*/  FFMA R4, R13, R18, R4 ;  /* 0x000000120d047223 */ /* 0x010fc80000000004 */
[----:B-----5:R-:W-:-:S04]  /*05e0*/  FFMA R4, R15, R22, R4 ;  /* 0x000000160f047223 */ /* 0x020fc80000000004 */
[----:B------:R-:W-:-:S04]  /*05f0*/  FFMA R4, R17, R26, R4 ;  /* 0x0000001a11047223 */ /* 0x000fc80000000004 */
[----:B------:R-:W-:-:S04]  /*0600*/  FFMA R23, R23, R6, R4 ;  /* 0x0000000617177223 */ /* 0x000fc80000000004 */
[----:B------:R-:W-:-:S04]  /*0610*/  FFMA R28, R28, R19, R23 ;  /* 0x000000131c1c7223 */ /* 0x000fc80000000017 */
[----:B------:R-:W-:Y:S01]  /*0620*/  FFMA R17, R25, R20, R28 ;  /* 0x0000001419117223 */ /* 0x000fe2000000001c */
[----:B------:R-:W-:Y:S06]  /*0630*/  BRA.U UP1, `(.L_x_7) ;  /* 0xfffffff901e47547 */ /* 0x000fec000b83ffff */
.L_x_6:
[----:B------:R-:W-:Y:S05]  /*0640*/  BRA.U !UP0, `(.L_x_5) ;  /* 0x0000000508547547 */ /* 0x000fea000b800000 */
[----:B------:R-:W-:Y:S02]  /*0650*/  UISETP.GE.U32.AND UP0, UPT, UR7, 0x8, UPT ;  /* 0x000000080700788c */ /* 0x000fe4000bf06070 */
[----:B------:R-:W-:-:S04]  /*0660*/  ULOP3.LUT UR5, UR6, 0x7, URZ, 0xc0, !UPT ;  /* 0x0000000706057892 */ /* 0x000fc8000f8ec0ff */
[----:B------:R-:W-:-:S03]  /*0670*/  UISETP.NE.AND UP1, UPT, UR5, URZ, UPT ;  /* 0x000000ff0500728c */ /* 0x000fc6000bf25270 */
[----:B------:R-:W-:Y:S08]  /*0680*/  BRA.U !UP0, `(.L_x_8) ;  /* 0x0000000108947547 */ /* 0x000ff0000b800000 */
[----:B------:R-:W0:Y:S01]  /*0690*/  LDC.64 R12, c[0x0][0x388] ;  /* 0x0000e200ff0c7b82 */ /* 0x000e220000000a00 */
[----:B------:R-:W-:-:S07]  /*06a0*/  IMAD R7, R2, R0, R3 ;  /* 0x0000000002077224 */ /* 0x000fce00078e0203 */
[----:B------:R-:W1:Y:S01]  /*06b0*/  LDC.64 R4, c[0x0][0x380] ;  /* 0x0000e000ff047b82 */ /* 0x000e620000000a00 */
[----:B0-----:R-:W-:-:S05]  /*06c0*/  IMAD.WIDE R12, R7, 0x4, R12 ;  /* 0x00000004070c7825 */ /* 0x001fca00078e020c */
[----:B------:R0:W2:Y:S01]  /*06d0*/  LDG.E R16, desc[UR10][R12.64] ;  /* 0x0000000a0c107981 */ /* 0x0000a2000c1e1900 */
[----:B------:R-:W-:-:S04]  /*06e0*/  IMAD.WIDE R14, R0, 0x4, R12 ;  /* 0x00000004000e7825 */ /* 0x000fc800078e020c */
[----:B-1----:R-:W-:Y:S01]  /*06f0*/  IMAD.WIDE.U32 R4, R2, 0x4, R4 ;  /* 0x0000000402047825 */ /* 0x002fe200078e0004 */
[----:B------:R1:W3:Y:S03]  /*0700*/  LDG.E R20, desc[UR10][R14.64] ;  /* 0x0000000a0e147981 */ /* 0x0002e6000c1e1900 */
[C---:B------:R-:W-:Y:S01]  /*0710*/  IMAD.WIDE R22, R0.reuse, 0x4, R14 ;  /* 0x0000000400167825 */ /* 0x040fe200078e020e */
[----:B------:R-:W2:Y:S04]  /*0720*/  LDG.E R18, desc[UR10][R4.64] ;  /* 0x0000000a04127981 */ /* 0x000ea8000c1e1900 */
[----:B------:R-:W3:Y:S01]  /*0730*/  LDG.E R19, desc[UR10][R4.64+0x4] ;  /* 0x0000040a04137981 */ /* 0x000ee2000c1e1900 */
[----:B------:R-:W-:-:S03]  /*0740*/  IMAD.WIDE R8, R0, 0x4, R22 ;  /* 0x0000000400087825 */ /* 0x000fc600078e0216 */
[----:B------:R-:W4:Y:S01]  /*0750*/  LDG.E R22, desc[UR10][R22.64] ;  /* 0x0000000a16167981 */ /* 0x000f22000c1e1900 */
[----:B------:R-:W-:-:S03]  /*0760*/  IMAD.WIDE R10, R0, 0x4, R8 ;  /* 0x00000004000a7825 */ /* 0x000fc600078e0208 */
[----:B------:R-:W4:Y:S04]  /*0770*/  LDG.E R21, desc[UR10][R4.64+0x8] ;  /* 0x0000080a04157981 */ /* 0x000f28000c1e1900 */
[----:B------:R-:W5:Y:S01]  /*0780*/  LDG.E R9, desc[UR10][R8.64] ;  /* 0x0000000a08097981 */ /* 0x000f62000c1e1900 */
[----:B------:R-:W-:-:S03]  /*0790*/  IMAD.WIDE R6, R0, 0x4, R10 ;  /* 0x0000000400067825 */ /* 0x000fc600078e020a */
[----:B------:R-:W5:Y:S01]  /*07a0*/  LDG.E R24, desc[UR10][R4.64+0xc] ;  /* 0x00000c0a04187981 */ /* 0x000f62000c1e1900 */
[----:B0-----:R-:W-:-:S03]  /*07b0*/  IMAD.WIDE R12, R0, 0x4, R6 ;  /* 0x00000004000c7825 */ /* 0x001fc600078e0206 */
[----:B------:R-:W5:Y:S04]  /*07c0*/  LDG.E R10, desc[UR10][R10.64] ;  /* 0x0000000a0a0a7981 */ /* 0x000f68000c1e1900 */
[----:B------:R-:W5:Y:S01]  /*07d0*/  LDG.E R25, desc[UR10][R4.64+0x10] ;  /* 0x0000100a04197981 */ /* 0x000f62000c1e1900 */
[----:B-1----:R-:W-:-:S03]  /*07e0*/  IMAD.WIDE R14, R0, 0x4, R12 ;  /* 0x00000004000e7825 */ /* 0x002fc600078e020c */
[----:B------:R-:W5:Y:S04]  /*07f0*/  LDG.E R7, desc[UR10][R6.64] ;  /* 0x0000000a06077981 */ /* 0x000f68000c1e1900 */
[----:B------:R-:W5:Y:S04]  /*0800*/  LDG.E R26, desc[UR10][R4.64+0x14] ;  /* 0x0000140a041a7981 */ /* 0x000f68000c1e1900 */
[----:B------:R-:W5:Y:S04]  /*0810*/  LDG.E R12, desc[UR10][R12.64] ;  /* 0x0000000a0c0c7981 */ /* 0x000f68000c1e1900 */
[----:B------:R-:W5:Y:S04]  /*0820*/  LDG.E R23, desc[UR10][R4.64+0x18] ;  /* 0x0000180a04177981 */ /* 0x000f68000c1e1900 */
[----:B------:R-:W5:Y:S04]  /*0830*/  LDG.E R14, desc[UR10][R14.64] ;  /* 0x0000000a0e0e7981 */ /* 0x000f68000c1e1900 */
[----:B------:R-:W5:Y:S01]  /*0840*/  LDG.E R8, desc[UR10][R4.64+0x1c] ;  /* 0x00001c0a04087981 */ /* 0x000f62000c1e1900 */
[----:B------:R-:W-:Y:S01]  /*0850*/  IADD3 R2, PT, PT, R2, 0x8, RZ ;  /* 0x0000000802027810 */ /* 0x000fe20007ffe0ff */
[----:B--2---:R-:W-:-:S04]  /*0860*/  FFMA R16, R18, R16, R17 ;  /* 0x0000001012107223 */ /* 0x004fc80000000011 */
[----:B---3--:R-:W-:-:S04]  /*0870*/  FFMA R16, R19, R20, R16 ;  /* 0x0000001413107223 */ /* 0x008fc80000000010 */
[----:B----4-:R-:W-:-:S04]  /*0880*/  FFMA R21, R21, R22, R16 ;  /* 0x0000001615157223 */ /* 0x010fc80000000010 */
[----:B-----5:R-:W-:-:S04]  /*0890*/  FFMA R24, R24, R9, R21 ;  /* 0x0000000918187223 */ /* 0x020fc80000000015 */
[----:B------:R-:W-:-:S04]  /*08a0*/  FFMA R25, R25, R10, R24 ;  /* 0x0000000a19197223 */ /* 0x000fc80000000018 */
[----:B------:R-:W-:-:S04]  /*08b0*/  FFMA R26, R26, R7, R25 ;  /* 0x000000071a1a7223 */ /* 0x000fc80000000019 */
[----:B------:R-:W-:-:S04]  /*08c0*/  FFMA R23, R23, R12, R26 ;  /* 0x0000000c17177223 */ /* 0x000fc8000000001a */
[----:B------:R-:W-:-:S07]  /*08d0*/  FFMA R17, R8, R14, R23 ;  /* 0x0000000e08117223 */ /* 0x000fce0000000017 */
.L_x_8:
        /* <DEDUP_REMOVED lines=8> */
[----:B0-----:R-:W-:-:S04]  /*0960*/  IMAD.WIDE R6, R9, 0x4, R6 ;  /* 0x0000000409067825 */ /* 0x001fc800078e0206 */
[----:B------:R-:W-:Y:S02]  /*0970*/  IMAD.WIDE R8, R0, 0x4, R6 ;  /* 0x0000000400087825 */ /* 0x000fe400078e0206 */
[----:B------:R-:W2:Y:S02]  /*0980*/  LDG.E R6, desc[UR10][R6.64] ;  /* 0x0000000a06067981 */ /* 0x000ea4000c1e1900 */
[----:B-1----:R-:W-:-:S04]  /*0990*/  IMAD.WIDE.U32 R4, R2, 0x4, R4 ;  /* 0x0000000402047825 */ /* 0x002fc800078e0004 */
[C---:B------:R-:W-:Y:S01]  /*09a0*/  IMAD.WIDE R10, R0.reuse, 0x4, R8 ;  /* 0x00000004000a7825 */ /* 0x040fe200078e0208 */
[----:B------:R-:W2:Y:S04]  /*09b0*/  LDG.E R14, desc[UR10][R4.64] ;  /* 0x0000000a040e7981 */ /* 0x000ea8000c1e1900 */
[----:B------:R-:W3:Y:S01]  /*09c0*/  LDG.E R8, desc[UR10][R8.64] ;  /* 0x0000000a08087981 */ /* 0x000ee2000c1e1900 */
[----:B------:R-:W-:-:S03]  /*09d0*/  IMAD.WIDE R12, R0, 0x4, R10 ;  /* 0x00000004000c7825 */ /* 0x000fc600078e020a */
[----:B------:R-:W3:Y:S04]  /*09e0*/  LDG.E R15, desc[UR10][R4.64+0x4] ;  /* 0x0000040a040f7981 */ /* 0x000ee8000c1e1900 */
[----:B------:R-:W4:Y:S04]  /*09f0*/  LDG.E R10, desc[UR10][R10.64] ;  /* 0x0000000a0a0a7981 */ /* 0x000f28000c1e1900 */
[----:B------:R-:W4:Y:S04]  /*0a00*/  LDG.E R19, desc[UR10][R4.64+0x8] ;  /* 0x0000080a04137981 */ /* 0x000f28000c1e1900 */
[----:B------:R-:W5:Y:S04]  /*0a10*/  LDG.E R12, desc[UR10][R12.64] ;  /* 0x0000000a0c0c7981 */ /* 0x000f68000c1e1900 */
[----:B------:R-:W5:Y:S01]  /*0a20*/  LDG.E R21, desc[UR10][R4.64+0xc] ;  /* 0x00000c0a04157981 */ /* 0x000f62000c1e1900 */
[----:B------:R-:W-:Y:S01]  /*0a30*/  IADD3 R2, PT, PT, R2, 0x4, RZ ;  /* 0x0000000402027810 */ /* 0x000fe20007ffe0ff */
[----:B--2---:R-:W-:-:S04]  /*0a40*/  FFMA R14, R14, R6, R17 ;  /* 0x000000060e0e7223 */ /* 0x004fc80000000011 */
[----:B---3--:R-:W-:-:S04]  /*0a50*/  FFMA R14, R15, R8, R14 ;  /* 0x000000080f0e7223 */ /* 0x008fc8000000000e */
[----:B----4-:R-:W-:-:S04]  /*0a60*/  FFMA R14, R19, R10, R14 ;  /* 0x0000000a130e7223 */ /* 0x010fc8000000000e */
[----:B-----5:R-:W-:-:S07]  /*0a70*/  FFMA R17, R21, R12, R14 ;  /* 0x0000000c15117223 */ /* 0x020fce000000000e */
.L_x_9:
[----:B------:R-:W-:Y:S05]  /*0a80*/  BRA.U !UP1, `(.L_x_5) ;  /* 0x0000000109447547 */ /* 0x000fea000b800000 */
[----:B------:R-:W0:Y:S01]  /*0a90*/  LDC.64 R4, c[0x0][0x380] ;  /* 0x0000e000ff047b82 */ /* 0x000e220000000a00 */
[----:B------:R-:W-:Y:S01]  /*0aa0*/  IMAD R11, R2, R0, R3 ;  /* 0x00000000020b7224 */ /* 0x000fe200078e0203 */
[----:B------:R-:W-:-:S06]  /*0ab0*/  UIADD3 UR4, UPT, UPT, -UR4, URZ, URZ ;  /* 0x000000ff04047290 */ /* 0x000fcc000fffe1ff */
[----:B------:R-:W1:Y:S01]  /*0ac0*/  LDC.64 R8, c[0x0][0x388] ;  /* 0x0000e200ff087b82 */ /* 0x000e620000000a00 */
[----:B0-----:R-:W-:-:S03]  /*0ad0*/  IMAD.WIDE.U32 R4, R2, 0x4, R4 ;  /* 0x0000000402047825 */ /* 0x001fc600078e0004 */
[----:B------:R-:W-:Y:S02]  /*0ae0*/  MOV R6, R4 ;  /* 0x0000000400067202 */ /* 0x000fe40000000f00 */
[----:B------:R-:W-:-:S07]  /*0af0*/  MOV R7, R5 ;  /* 0x0000000500077202 */ /* 0x000fce0000000f00 */
.L_x_10:
[C---:B-1----:R-:W-:Y:S01]  /*0b00*/  IMAD.WIDE R4, R11.reuse, 0x4, R8 ;  /* 0x000000040b047825 */ /* 0x042fe200078e0208 */
[----:B------:R0:W2:Y:S05]  /*0b10*/  LDG.E R2, desc[UR10][R6.64] ;  /* 0x0000000a06027981 */ /* 0x0000aa000c1e1900 */
[----:B------:R-:W2:Y:S01]  /*0b20*/  LDG.E R4, desc[UR10][R4.64] ;  /* 0x0000000a04047981 */ /* 0x000ea2000c1e1900 */
[----:B------:R-:W-:Y:S01]  /*0b30*/  UIADD3 UR4, UPT, UPT, UR4, 0x1, URZ ;  /* 0x0000000104047890 */ /* 0x000fe2000fffe0ff */
[----:B------:R-:W-:-:S03]  /*0b40*/  IADD3 R11, PT, PT, R11, R0, RZ ;  /* 0x000000000b0b7210 */ /* 0x000fc60007ffe0ff */
[----:B------:R-:W-:Y:S01]  /*0b50*/  UISETP.NE.AND UP0, UPT, UR4, URZ, UPT ;  /* 0x000000ff0400728c */ /* 0x000fe2000bf05270 */
[----:B0-----:R-:W-:-:S04]  /*0b60*/  IADD3 R6, P0, PT, R6, 0x4, RZ ;  /* 0x0000000406067810 */ /* 0x001fc80007f1e0ff */
[----:B------:R-:W-:Y:S01]  /*0b70*/  IADD3.X R7, PT, PT, RZ, R7, RZ, P0, !PT ;  /* 0x00000007ff077210 */ /* 0x000fe200007fe4ff */
[----:B--2---:R-:W-:-:S03]  /*0b80*/  FFMA R17, R2, R4, R17 ;  /* 0x0000000402117223 */ /* 0x004fc60000000011 */
[----:B------:R-:W-:Y:S05]  /*0b90*/  BRA.U UP0, `(.L_x_10) ;  /* 0xfffffffd00d87547 */ /* 0x000fea000b83ffff */
.L_x_5:
[----:B------:R-:W0:Y:S02]  /*0ba0*/  LDC.64 R4, c[0x0][0x390] ;  /* 0x0000e400ff047b82 */ /* 0x000e240000000a00 */
[----:B0-----:R-:W-:-:S05]  /*0bb0*/  IMAD.WIDE R2, R3, 0x4, R4 ;  /* 0x0000000403027825 */ /* 0x001fca00078e0204 */
[----:B------:R-:W-:Y:S01]  /*0bc0*/  STG.E desc[UR10][R2.64], R17 ;  /* 0x0000001102007986 */ /* 0x000fe2000c10190a */
[----:B------:R-:W-:Y:S05]  /*0bd0*/  EXIT ;  /* 0x000000000000794d */ /* 0x000fea0003800000 */
.L_x_11:
        /* <DEDUP_REMOVED lines=10> */
.L_x_34:


//--------------------- .text._Z9maxPool2dPfS_iiiiiii --------------------------
	.section	.text._Z9maxPool2dPfS_iiiiiii,"ax",@progbits
	.align	128
        .global         _Z9maxPool2dPfS_iiiiiii
        .type           _Z9maxPool2dPfS_iiiiiii,@function
        .size           _Z9maxPool2dPfS_iiiiiii,(.L_x_35 - _Z9maxPool2dPfS_iiiiiii)
        .other          _Z9maxPool2dPfS_iiiiiii,@"STO_CUDA_ENTRY STV_DEFAULT"
_Z9maxPool2dPfS_iiiiiii:
.text._Z9maxPool2dPfS_iiiiiii:
[----:B------:R-:W-:Y:S01]  /*0000*/  LDC R1, c[0x0][0x37c] ;  /* 0x0000df00ff017b82 */ /* 0x000fe20000000800 */
[----:B------:R-:W0:Y:S07]  /*0010*/  S2R R5, SR_TID.Y ;  /* 0x0000000000057919 */ /* 0x000e2e0000002200 */
[----:B------:R-:W1:Y:S01]  /*0020*/  LDC R3, c[0x0][0x360] ;  /* 0x0000d800ff037b82 */ /* 0x000e620000000800 */
[----:B------:R-:W2:Y:S01]  /*0030*/  LDCU UR7, c[0x0][0x3a4] ;  /* 0x00007480ff0777ac */ /* 0x000ea20008000800 */
[----:B------:R-:W1:Y:S06]  /*0040*/  S2R R0, SR_TID.X ;  /* 0x0000000000007919 */ /* 0x000e6c0000002100 */
[----:B------:R-:W0:Y:S08]  /*0050*/  S2UR UR5, SR_CTAID.Y ;  /* 0x00000000000579c3 */ /* 0x000e300000002600 */
[----:B------:R-:W0:Y:S08]  /*0060*/  LDC R4, c[0x0][0x364] ;  /* 0x0000d900ff047b82 */ /* 0x000e300000000800 */
[----:B------:R-:W1:Y:S08]  /*0070*/  S2UR UR4, SR_CTAID.X ;  /* 0x00000000000479c3 */ /* 0x000e700000002500 */
[----:B------:R-:W3:Y:S08]  /*0080*/  LDC R7, c[0x0][0x3a8] ;  /* 0x0000ea00ff077b82 */ /* 0x000ef00000000800 */
[----:B------:R-:W4:Y:S01]  /*0090*/  S2UR UR6, SR_CTAID.Z ;  /* 0x00000000000679c3 */ /* 0x000f220000002700 */
[----:B0-----:R-:W-:-:S07]  /*00a0*/  IMAD R4, R4, UR5, R5 ;  /* 0x0000000504047c24 */ /* 0x001fce000f8e0205 */
[----:B------:R-:W4:Y:S01]  /*00b0*/  LDC R2, c[0x0][0x398] ;  /* 0x0000e600ff027b82 */ /* 0x000f220000000800 */
[----:B-1----:R-:W-:Y:S01]  /*00c0*/  IMAD R3, R3, UR4, R0 ;  /* 0x0000000403037c24 */ /* 0x002fe2000f8e0200 */
[----:B---3--:R-:W-:-:S04]  /*00d0*/  ISETP.GE.AND P0, PT, R4, R7, PT ;  /* 0x000000070400720c */ /* 0x008fc80003f06270 */
[----:B--2---:R-:W-:-:S04]  /*00e0*/  ISETP.GE.OR P0, PT, R3, UR7, P0 ;  /* 0x0000000703007c0c */ /* 0x004fc80008706670 */
[----:B----4-:R-:W-:-:S13]  /*00f0*/  ISETP.LE.OR P0, PT, R2, UR6, P0 ;  /* 0x0000000602007c0c */ /* 0x010fda0008703670 */
[----:B------:R-:W-:Y:S05]  /*0100*/  @P0 EXIT ;  /* 0x000000000000094d */ /* 0x000fea0003800000 */
[----:B------:R-:W0:Y:S01]  /*0110*/  LDC R6, c[0x0][0x39c] ;  /* 0x0000e700ff067b82 */ /* 0x000e220000000800 */
[----:B------:R-:W-:Y:S01]  /*0120*/  IMAD R2, R7, UR6, R4 ;  /* 0x0000000607027c24 */ /* 0x000fe2000f8e0204 */
[----:B------:R-:W1:Y:S03]  /*0130*/  LDCU.64 UR8, c[0x0][0x358] ;  /* 0x00006b00ff0877ac */ /* 0x000e660008000a00 */
[----:B------:R-:W-:-:S03]  /*0140*/  IMAD R2, R2, UR7, R3 ;  /* 0x0000000702027c24 */ /* 0x000fc6000f8e0203 */
[----:B------:R-:W2:Y:S01]  /*0150*/  LDC R0, c[0x0][0x3a0] ;  /* 0x0000e800ff007b82 */ /* 0x000ea20000000800 */
[----:B0-----:R-:W-:-:S04]  /*0160*/  ISETP.GE.AND P0, PT, R6, 0x1, PT ;  /* 0x000000010600780c */ /* 0x001fc80003f06270 */
[----:B--2---:R-:W-:Y:S01]  /*0170*/  ISETP.LT.OR P0, PT, R0, 0x1, !P0 ;  /* 0x000000010000780c */ /* 0x004fe20004701670 */
[----:B------:R-:W-:-:S12]  /*0180*/  IMAD.MOV.U32 R0, RZ, RZ, -0x800000 ;  /* 0xff800000ff007424 */ /* 0x000fd800078e00ff */
[----:B-1----:R-:W-:Y:S05]  /*0190*/  @P0 BRA `(.L_x_12) ;  /* 0x0000000800ec0947 */ /* 0x002fea0003800000 */
[C---:B------:R-:W-:Y:S01]  /*01a0*/  LOP3.LUT R16, R6.reuse, 0x7, RZ, 0xc0, !PT ;  /* 0x0000000706107812 */ /* 0x040fe200078ec0ff */
[----:B------:R-:W-:Y:S01]  /*01b0*/  UMOV UR4, URZ ;  /* 0x000000ff00047c82 */ /* 0x000fe20008000000 */
[----:B------:R-:W-:-:S03]  /*01c0*/  LOP3.LUT R15, R6, 0xf, RZ, 0xc0, !PT ;  /* 0x0000000f060f7812 */ /* 0x000fc600078ec0ff */
[----:B------:R-:W-:Y:S02]  /*01d0*/  VIADD R5, R16, 0xffffffff ;  /* 0xffffffff10057836 */ /* 0x000fe40000000000 */
[----:B------:R-:W-:-:S03]  /*01e0*/  VIADD R0, R15, 0xffffffff ;  /* 0xffffffff0f007836 */ /* 0x000fc60000000000 */
[----:B------:R-:W-:Y:S02]  /*01f0*/  ISETP.GE.U32.AND P2, PT, R5, 0x3, PT ;  /* 0x000000030500780c */ /* 0x000fe40003f46070 */
[----:B------:R-:W-:Y:S01]  /*0200*/  ISETP.GE.U32.AND P1, PT, R0, 0x7, PT ;  /* 0x000000070000780c */ /* 0x000fe20003f26070 */
[----:B------:R-:W-:Y:S01]  /*0210*/  IMAD.MOV.U32 R0, RZ, RZ, -0x800000 ;  /* 0xff800000ff007424 */ /* 0x000fe200078e00ff */
[C---:B------:R-:W-:Y:S02]  /*0220*/  LOP3.LUT R5, R6.reuse, 0x7ffffff0, RZ, 0xc0, !PT ;  /* 0x7ffffff006057812 */ /* 0x040fe400078ec0ff */
[----:B------:R-:W-:-:S09]  /*0230*/  LOP3.LUT R6, R6, 0x3, RZ, 0xc0, !PT ;  /* 0x0000000306067812 */ /* 0x000fd200078ec0ff */
.L_x_20:
[----:B------:R-:W0:Y:S01]  /*0240*/  LDC R9, c[0x0][0x3a0] ;  /* 0x0000e800ff097b82 */ /* 0x000e220000000800 */
[----:B------:R-:W1:Y:S01]  /*0250*/  LDCU UR5, c[0x0][0x39c] ;  /* 0x00007380ff0577ac */ /* 0x000e620008000800 */
[----:B------:R-:W-:-:S06]  /*0260*/  IMAD.MOV.U32 R10, RZ, RZ, RZ ;  /* 0x000000ffff0a7224 */ /* 0x000fcc00078e00ff */
[----:B------:R-:W2:Y:S01]  /*0270*/  LDC R14, c[0x0][0x394] ;  /* 0x0000e500ff0e7b82 */ /* 0x000ea20000000800 */
[----:B-1----:R-:W-:Y:S01]  /*0280*/  UISETP.GE.U32.AND UP0, UPT, UR5, 0x10, UPT ;  /* 0x000000100500788c */ /* 0x002fe2000bf06070 */
[----:B0-----:R-:W-:Y:S01]  /*0290*/  IMAD R7, R4, R9, UR4 ;  /* 0x0000000404077e24 */ /* 0x001fe2000f8e0209 */
[----:B------:R-:W-:-:S06]  /*02a0*/  UIADD3 UR4, UPT, UPT, UR4, 0x1, URZ ;  /* 0x0000000104047890 */ /* 0x000fcc000fffe0ff */
[----:B------:R-:W-:Y:S01]  /*02b0*/  ISETP.NE.AND P3, PT, R9, UR4, PT ;  /* 0x0000000409007c0c */ /* 0x000fe2000bf65270 */
[----:B--2---:R-:W-:Y:S01]  /*02c0*/  IMAD R12, R14, UR6, R7 ;  /* 0x000000060e0c7c24 */ /* 0x004fe2000f8e0207 */
[----:B------:R-:W-:Y:S11]  /*02d0*/  BRA.U !UP0, `(.L_x_13) ;  /* 0x00000005082c7547 */ /* 0x000ff6000b800000 */
[----:B------:R-:W0:Y:S01]  /*02e0*/  LDC.64 R8, c[0x0][0x380] ;  /* 0x0000e000ff087b82 */ /* 0x000e220000000a00 */
[----:B------:R-:W-:Y:S01]  /*02f0*/  ISETP.GE.AND P0, PT, R7, R14, PT ;  /* 0x0000000e0700720c */ /* 0x000fe20003f06270 */
[----:B------:R-:W-:Y:S01]  /*0300*/  IMAD.MOV.U32 R14, RZ, RZ, RZ ;  /* 0x000000ffff0e7224 */ /* 0x000fe200078e00ff */
[----:B------:R-:W1:Y:S01]  /*0310*/  LDCU UR5, c[0x0][0x39c] ;  /* 0x00007380ff0577ac */ /* 0x000e620008000800 */
[----:B------:R-:W2:Y:S10]  /*0320*/  LDCU UR7, c[0x0][0x390] ;  /* 0x00007200ff0777ac */ /* 0x000eb40008000800 */
.L_x_14:
[----:B-1----:R-:W-:-:S04]  /*0330*/  IMAD R13, R3, UR5, R14 ;  /* 0x00000005030d7c24 */ /* 0x002fc8000f8e020e */
[----:B--2---:R-:W-:Y:S01]  /*0340*/  IMAD R11, R12, UR7, R13 ;  /* 0x000000070c0b7c24 */ /* 0x004fe2000f8e020d */
[----:B------:R-:W-:-:S03]  /*0350*/  ISETP.GE.OR P6, PT, R13, UR7, P0 ;  /* 0x000000070d007c0c */ /* 0x000fc600087c6670 */
[----:B0-----:R-:W-:-:S10]  /*0360*/  IMAD.WIDE R10, R11, 0x4, R8 ;  /* 0x000000040b0a7825 */ /* 0x001fd400078e0208 */
[----:B------:R-:W2:Y:S01]  /*0370*/  @!P6 LDG.E R17, desc[UR8][R10.64] ;  /* 0x000000080a11e981 */ /* 0x000ea2000c1e1900 */
[----:B------:R-:W-:-:S05]  /*0380*/  VIADD R18, R13, 0x1 ;  /* 0x000000010d127836 */ /* 0x000fca0000000000 */
[----:B------:R-:W-:Y:S01]  /*0390*/  ISETP.GE.OR P4, PT, R18, UR7, P0 ;  /* 0x0000000712007c0c */ /* 0x000fe20008786670 */
[----:B------:R-:W-:-:S05]  /*03a0*/  VIADD R18, R13, 0x2 ;  /* 0x000000020d127836 */ /* 0x000fca0000000000 */
[----:B------:R-:W-:Y:S01]  /*03b0*/  ISETP.GE.OR P5, PT, R18, UR7, P0 ;  /* 0x0000000712007c0c */ /* 0x000fe200087a6670 */
[----:B------:R-:W-:-:S12]  /*03c0*/  VIADD R18, R13, 0x3 ;  /* 0x000000030d127836 */ /* 0x000fd80000000000 */
[----:B------:R-:W3:Y:S01]  /*03d0*/  @!P5 LDG.E R19, desc[UR8][R10.64+0x8] ;  /* 0x000008080a13d981 */ /* 0x000ee2000c1e1900 */
[----:B--2---:R-:W-:Y:S02]  /*03e0*/  @!P6 FMNMX R0, R0, R17, !PT ;  /* 0x000000110000e209 */ /* 0x004fe40007800000 */
[----:B------:R-:W-:Y:S01]  /*03f0*/  ISETP.GE.OR P6, PT, R18, UR7, P0 ;  /* 0x0000000712007c0c */ /* 0x000fe200087c6670 */
[----:B------:R-:W2:-:S12]  /*0400*/  @!P4 LDG.E R17, desc[UR8][R10.64+0x4] ;  /* 0x000004080a11c981 */ /* 0x000e98000c1e1900 */
[----:B------:R-:W4:Y:S01]  /*0410*/  @!P6 LDG.E R21, desc[UR8][R10.64+0xc] ;  /* 0x00000c080a15e981 */ /* 0x000f22000c1e1900 */
[C---:B------:R-:W-:Y:S01]  /*0420*/  VIADD R18, R13.reuse, 0x4 ;  /* 0x000000040d127836 */ /* 0x040fe20000000000 */
[----:B--2---:R-:W-:Y:S01]  /*0430*/  @!P4 FMNMX R0, R0, R17, !PT ;  /* 0x000000110000c209 */ /* 0x004fe20007800000 */
[----:B------:R-:W-:-:S03]  /*0440*/  VIADD R17, R13, 0x5 ;  /* 0x000000050d117836 */ /* 0x000fc60000000000 */
[----:B------:R-:W-:Y:S02]  /*0450*/  ISETP.GE.OR P4, PT, R18, UR7, P0 ;  /* 0x0000000712007c0c */ /* 0x000fe40008786670 */
[----:B---3--:R-:W-:Y:S02]  /*0460*/  @!P5 FMNMX R0, R0, R19, !PT ;  /* 0x000000130000d209 */ /* 0x008fe40007800000 */
[----:B------:R-:W-:Y:S01]  /*0470*/  ISETP.GE.OR P5, PT, R17, UR7, P0 ;  /* 0x0000000711007c0c */ /* 0x000fe200087a6670 */
[----:B------:R-:W-:Y:S01]  /*0480*/  VIADD R17, R13, 0x6 ;  /* 0x000000060d117836 */ /* 0x000fe20000000000 */
[----:B----4-:R-:W-:-:S04]  /*0490*/  @!P6 FMNMX R0, R0, R21, !PT ;  /* 0x000000150000e209 */ /* 0x010fc80007800000 */
[----:B------:R-:W-:-:S03]  /*04a0*/  ISETP.GE.OR P6, PT, R17, UR7, P0 ;  /* 0x0000000711007c0c */ /* 0x000fc600087c6670 */
[----:B------:R-:W2:Y:S04]  /*04b0*/  @!P4 LDG.E R17, desc[UR8][R10.64+0x10] ;  /* 0x000010080a11c981 */ /* 0x000ea8000c1e1900 */
[----:B------:R-:W3:Y:S06]  /*04c0*/  @!P5 LDG.E R19, desc[UR8][R10.64+0x14] ;  /* 0x000014080a13d981 */ /* 0x000eec000c1e1900 */
        /* <DEDUP_REMOVED lines=25> */
[----:B------:R-:W-:Y:S01]  /*0660*/  VIADD R18, R13, 0xd ;  /* 0x0000000d0d127836 */ /* 0x000fe20000000000 */
[----:B--2---:R-:W-:-:S04]  /*0670*/  @!P4 FMNMX R0, R0, R17, !PT ;  /* 0x000000110000c209 */ /* 0x004fc80007800000 */
[----:B------:R-:W-:Y:S01]  /*0680*/  ISETP.GE.OR P4, PT, R18, UR7, P0 ;  /* 0x0000000712007c0c */ /* 0x000fe20008786670 */
[C---:B------:R-:W-:Y:S01]  /*0690*/  VIADD R17, R13.reuse, 0xe ;  /* 0x0000000e0d117836 */ /* 0x040fe20000000000 */
[----:B---3--:R-:W-:Y:S01]  /*06a0*/  @!P5 FMNMX R0, R0, R19, !PT ;  /* 0x000000130000d209 */ /* 0x008fe20007800000 */
[----:B------:R-:W-:-:S03]  /*06b0*/  VIADD R13, R13, 0xf ;  /* 0x0000000f0d0d7836 */ /* 0x000fc60000000000 */
[----:B------:R-:W-:Y:S02]  /*06c0*/  ISETP.GE.OR P5, PT, R17, UR7, P0 ;  /* 0x0000000711007c0c */ /* 0x000fe400087a6670 */
[----:B----4-:R-:W-:Y:S02]  /*06d0*/  @!P6 FMNMX R0, R0, R21, !PT ;  /* 0x000000150000e209 */ /* 0x010fe40007800000 */
[----:B------:R-:W-:-:S03]  /*06e0*/  ISETP.GE.OR P6, PT, R13, UR7, P0 ;  /* 0x000000070d007c0c */ /* 0x000fc600087c6670 */
[----:B------:R-:W2:Y:S06]  /*06f0*/  @!P4 LDG.E R13, desc[UR8][R10.64+0x34] ;  /* 0x000034080a0dc981 */ /* 0x000eac000c1e1900 */
[----:B------:R-:W3:Y:S04]  /*0700*/  @!P5 LDG.E R17, desc[UR8][R10.64+0x38] ;  /* 0x000038080a11d981 */ /* 0x000ee8000c1e1900 */
[----:B------:R-:W4:Y:S01]  /*0710*/  @!P6 LDG.E R19, desc[UR8][R10.64+0x3c] ;  /* 0x00003c080a13e981 */ /* 0x000f22000c1e1900 */
[----:B------:R-:W-:Y:S01]  /*0720*/  VIADD R14, R14, 0x10 ;  /* 0x000000100e0e7836 */ /* 0x000fe20000000000 */
[----:B--2---:R-:W-:-:S04]  /*0730*/  @!P4 FMNMX R0, R0, R13, !PT ;  /* 0x0000000d0000c209 */ /* 0x004fc80007800000 */
[----:B------:R-:W-:Y:S02]  /*0740*/  ISETP.NE.AND P4, PT, R14, R5, PT ;  /* 0x000000050e00720c */ /* 0x000fe40003f85270 */
[----:B---3--:R-:W-:-:S04]  /*0750*/  @!P5 FMNMX R0, R0, R17, !PT ;  /* 0x000000110000d209 */ /* 0x008fc80007800000 */
[----:B----4-:R-:W-:-:S07]  /*0760*/  @!P6 FMNMX R0, R0, R19, !PT ;  /* 0x000000130000e209 */ /* 0x010fce0007800000 */
[----:B------:R-:W-:Y:S05]  /*0770*/  @P4 BRA `(.L_x_14) ;  /* 0xfffffff800ec4947 */ /* 0x000fea000383ffff */
[----:B------:R-:W-:-:S07]  /*0780*/  IMAD.MOV.U32 R10, RZ, RZ, R5 ;  /* 0x000000ffff0a7224 */ /* 0x000fce00078e0005 */
.L_x_13:
[----:B------:R-:W-:-:S13]  /*0790*/  ISETP.NE.AND P0, PT, R15, RZ, PT ;  /* 0x000000ff0f00720c */ /* 0x000fda0003f05270 */
[----:B------:R-:W-:Y:S05]  /*07a0*/  @!P0 BRA `(.L_x_15) ;  /* 0x0000000400648947 */ /* 0x000fea0003800000 */
[----:B------:R-:W-:Y:S01]  /*07b0*/  ISETP.NE.AND P4, PT, R16, RZ, PT ;  /* 0x000000ff1000720c */ /* 0x000fe20003f85270 */
[----:B------:R-:W-:-:S12]  /*07c0*/  @!P1 BRA `(.L_x_16) ;  /* 0x0000000000989947 */ /* 0x000fd80003800000 */
[----:B------:R-:W0:Y:S01]  /*07d0*/  LDCU.64 UR10, c[0x0][0x390] ;  /* 0x00007200ff0a77ac */ /* 0x000e220008000a00 */
[----:B------:R-:W1:Y:S01]  /*07e0*/  LDC.64 R8, c[0x0][0x380] ;  /* 0x0000e000ff087b82 */ /* 0x000e620000000a00 */
[----:B------:R-:W-:Y:S01]  /*07f0*/  IMAD R17, R3, UR5, R10 ;  /* 0x0000000503117c24 */ /* 0x000fe2000f8e020a */
[----:B0-----:R-:W-:-:S03]  /*0800*/  ISETP.GE.AND P0, PT, R7, UR11, PT ;  /* 0x0000000b07007c0c */ /* 0x001fc6000bf06270 */
[----:B------:R-:W-:Y:S01]  /*0810*/  IMAD R11, R12, UR10, R17 ;  /* 0x0000000a0c0b7c24 */ /* 0x000fe2000f8e0211 */
[----:B------:R-:W-:-:S03]  /*0820*/  ISETP.GE.OR P5, PT, R17, UR10, P0 ;  /* 0x0000000a11007c0c */ /* 0x000fc600087a6670 */
[----:B-1----:R-:W-:-:S10]  /*0830*/  IMAD.WIDE R8, R11, 0x4, R8 ;  /* 0x000000040b087825 */ /* 0x002fd400078e0208 */
[----:B------:R-:W2:Y:S01]  /*0840*/  @!P5 LDG.E R11, desc[UR8][R8.64] ;  /* 0x00000008080bd981 */ /* 0x000ea2000c1e1900 */
[----:B------:R-:W-:-:S05]  /*0850*/  VIADD R13, R17, 0x1 ;  /* 0x00000001110d7836 */ /* 0x000fca0000000000 */
[----:B------:R-:W-:Y:S01]  /*0860*/  ISETP.GE.OR P6, PT, R13, UR10, P0 ;  /* 0x0000000a0d007c0c */ /* 0x000fe200087c6670 */
[----:B------:R-:W-:Y:S01]  /*0870*/  VIADD R13, R17, 0x2 ;  /* 0x00000002110d7836 */ /* 0x000fe20000000000 */
[----:B--2---:R-:W-:-:S04]  /*0880*/  @!P5 FMNMX R0, R0, R11, !PT ;  /* 0x0000000b0000d209 */ /* 0x004fc80007800000 */
[----:B------:R-:W-:-:S07]  /*0890*/  ISETP.GE.OR P5, PT, R13, UR10, P0 ;  /* 0x0000000a0d007c0c */ /* 0x000fce00087a6670 */
[----:B------:R-:W2:Y:S06]  /*08a0*/  @!P6 LDG.E R11, desc[UR8][R8.64+0x4] ;  /* 0x00000408080be981 */ /* 0x000eac000c1e1900 */
[----:B------:R-:W3:Y:S01]  /*08b0*/  @!P5 LDG.E R13, desc[UR8][R8.64+0x8] ;  /* 0x00000808080dd981 */ /* 0x000ee2000c1e1900 */
[C---:B------:R-:W-:Y:S01]  /*08c0*/  VIADD R14, R17.reuse, 0x3 ;  /* 0x00000003110e7836 */ /* 0x040fe20000000000 */
[----:B--2---:R-:W-:Y:S01]  /*08d0*/  @!P6 FMNMX R0, R0, R11, !PT ;  /* 0x0000000b0000e209 */ /* 0x004fe20007800000 */
[----:B------:R-:W-:-:S03]  /*08e0*/  VIADD R11, R17, 0x4 ;  /* 0x00000004110b7836 */ /* 0x000fc60000000000 */
[----:B------:R-:W-:Y:S02]  /*08f0*/  ISETP.GE.OR P6, PT, R14, UR10, P0 ;  /* 0x0000000a0e007c0c */ /* 0x000fe400087c6670 */
[----:B---3--:R-:W-:Y:S02]  /*0900*/  @!P5 FMNMX R0, R0, R13, !PT ;  /* 0x0000000d0000d209 */ /* 0x008fe40007800000 */
[----:B------:R-:W-:-:S09]  /*0910*/  ISETP.GE.OR P5, PT, R11, UR10, P0 ;  /* 0x0000000a0b007c0c */ /* 0x000fd200087a6670 */
[----:B------:R-:W2:Y:S04]  /*0920*/  @!P6 LDG.E R11, desc[UR8][R8.64+0xc] ;  /* 0x00000c08080be981 */ /* 0x000ea8000c1e1900 */
[----:B------:R-:W3:Y:S01]  /*0930*/  @!P5 LDG.E R13, desc[UR8][R8.64+0x10] ;  /* 0x00001008080dd981 */ /* 0x000ee2000c1e1900 */
[C---:B------:R-:W-:Y:S01]  /*0940*/  VIADD R14, R17.reuse, 0x5 ;  /* 0x00000005110e7836 */ /* 0x040fe20000000000 */
[----:B--2---:R-:W-:Y:S01]  /*0950*/  @!P6 FMNMX R0, R0, R11, !PT ;  /* 0x0000000b0000e209 */ /* 0x004fe20007800000 */
[----:B------:R-:W-:-:S03]  /*0960*/  VIADD R11, R17, 0x6 ;  /* 0x00000006110b7836 */ /* 0x000fc60000000000 */
[----:B------:R-:W-:Y:S02]  /*0970*/  ISETP.GE.OR P6, PT, R14, UR10, P0 ;  /* 0x0000000a0e007c0c */ /* 0x000fe400087c6670 */
[----:B---3--:R-:W-:Y:S02]  /*0980*/  @!P5 FMNMX R0, R0, R13, !PT ;  /* 0x0000000d0000d209 */ /* 0x008fe40007800000 */
[----:B------:R-:W-:Y:S01]  /*0990*/  ISETP.GE.OR P5, PT, R11, UR10, P0 ;  /* 0x0000000a0b007c0c */ /* 0x000fe200087a6670 */
[----:B------:R-:W-:-:S05]  /*09a0*/  VIADD R11, R17, 0x7 ;  /* 0x00000007110b7836 */ /* 0x000fca0000000000 */
[----:B------:R-:W-:-:S03]  /*09b0*/  ISETP.GE.OR P0, PT, R11, UR10, P0 ;  /* 0x0000000a0b007c0c */ /* 0x000fc60008706670 */
[----:B------:R-:W2:Y:S04]  /*09c0*/  @!P6 LDG.E R11, desc[UR8][R8.64+0x14] ;  /* 0x00001408080be981 */ /* 0x000ea8000c1e1900 */
[----:B------:R-:W3:Y:S06]  /*09d0*/  @!P5 LDG.E R13, desc[UR8][R8.64+0x18] ;  /* 0x00001808080dd981 */ /* 0x000eec000c1e1900 */
[----:B------:R-:W4:Y:S01]  /*09e0*/  @!P0 LDG.E R17, desc[UR8][R8.64+0x1c] ;  /* 0x00001c0808118981 */ /* 0x000f22000c1e1900 */
[----:B------:R-:W-:Y:S01]  /*09f0*/  VIADD R10, R10, 0x8 ;  /* 0x000000080a0a7836 */ /* 0x000fe20000000000 */
[----:B--2---:R-:W-:-:S04]  /*0a00*/  @!P6 FMNMX R0, R0, R11, !PT ;  /* 0x0000000b0000e209 */ /* 0x004fc80007800000 */
[----:B---3--:R-:W-:-:S04]  /*0a10*/  @!P5 FMNMX R0, R0, R13, !PT ;  /* 0x0000000d0000d209 */ /* 0x008fc80007800000 */
[----:B----4-:R-:W-:-:S07]  /*0a20*/  @!P0 FMNMX R0, R0, R17, !PT ;  /* 0x0000001100008209 */ /* 0x010fce0007800000 */
.L_x_16:
[----:B------:R-:W-:Y:S05]  /*0a30*/  @!P4 BRA `(.L_x_15) ;  /* 0x0000000000c0c947 */ /* 0x000fea0003800000 */
[----:B------:R-:W-:Y:S05]  /*0a40*/  @!P2 BRA `(.L_x_17) ;  /* 0x000000000058a947 */ /* 0x000fea0003800000 */
[----:B------:R-:W0:Y:S01]  /*0a50*/  LDCU.64 UR10, c[0x0][0x390] ;  /* 0x00007200ff0a77ac */ /* 0x000e220008000a00 */
[----:B------:R-:W1:Y:S01]  /*0a60*/  LDC.64 R8, c[0x0][0x380] ;  /* 0x0000e000ff087b82 */ /* 0x000e620000000a00 */
[----:B------:R-:W-:-:S04]  /*0a70*/  IMAD R13, R3, UR5, R10 ;  /* 0x00000005030d7c24 */ /* 0x000fc8000f8e020a */
[C---:B------:R-:W-:Y:S02]  /*0a80*/  VIADD R14, R13.reuse, 0x1 ;  /* 0x000000010d0e7836 */ /* 0x040fe40000000000 */
[----:B------:R-:W-:Y:S01]  /*0a90*/  VIADD R17, R13, 0x2 ;  /* 0x000000020d117836 */ /* 0x000fe20000000000 */
[----:B0-----:R-:W-:Y:S01]  /*0aa0*/  ISETP.GE.AND P0, PT, R7, UR11, PT ;  /* 0x0000000b07007c0c */ /* 0x001fe2000bf06270 */
[----:B------:R-:W-:-:S03]  /*0ab0*/  IMAD R11, R12, UR10, R13 ;  /* 0x0000000a0c0b7c24 */ /* 0x000fc6000f8e020d */
[----:B------:R-:W-:Y:S02]  /*0ac0*/  ISETP.GE.OR P4, PT, R13, UR10, P0 ;  /* 0x0000000a0d007c0c */ /* 0x000fe40008786670 */
[----:B------:R-:W-:Y:S01]  /*0ad0*/  ISETP.GE.OR P5, PT, R14, UR10, P0 ;  /* 0x0000000a0e007c0c */ /* 0x000fe200087a6670 */
[----:B-1----:R-:W-:Y:S01]  /*0ae0*/  IMAD.WIDE R8, R11, 0x4, R8 ;  /* 0x000000040b087825 */ /* 0x002fe200078e0208 */
[----:B------:R-:W-:-:S03]  /*0af0*/  ISETP.GE.OR P6, PT, R17, UR10, P0 ;  /* 0x0000000a11007c0c */ /* 0x000fc600087c6670 */
[----:B------:R-:W-:-:S05]  /*0b00*/  VIADD R11, R13, 0x3 ;  /* 0x000000030d0b7836 */ /* 0x000fca0000000000 */
[----:B------:R-:W-:Y:S02]  /*0b10*/  ISETP.GE.OR P0, PT, R11, UR10, P0 ;  /* 0x0000000a0b007c0c */ /* 0x000fe40008706670 */
[----:B------:R-:W2:Y:S04]  /*0b20*/  @!P4 LDG.E R11, desc[UR8][R8.64] ;  /* 0x00000008080bc981 */ /* 0x000ea8000c1e1900 */
[----:B------:R-:W3:Y:S04]  /*0b30*/  @!P5 LDG.E R13, desc[UR8][R8.64+0x4] ;  /* 0x00000408080dd981 */ /* 0x000ee8000c1e1900 */
[----:B------:R-:W4:Y:S04]  /*0b40*/  @!P6 LDG.E R17, desc[UR8][R8.64+0x8] ;  /* 0x000008080811e981 */ /* 0x000f28000c1e1900 */
[----:B------:R-:W5:Y:S01]  /*0b50*/  @!P0 LDG.E R19, desc[UR8][R8.64+0xc] ;  /* 0x00000c0808138981 */ /* 0x000f62000c1e1900 */
[----:B------:R-:W-:Y:S01]  /*0b60*/  VIADD R10, R10, 0x4 ;  /* 0x000000040a0a7836 */ /* 0x000fe20000000000 */
[----:B--2---:R-:W-:-:S04]  /*0b70*/  @!P4 FMNMX R0, R0, R11, !PT ;  /* 0x0000000b0000c209 */ /* 0x004fc80007800000 */
[----:B---3--:R-:W-:-:S04]  /*0b80*/  @!P5 FMNMX R0, R0, R13, !PT ;  /* 0x0000000d0000d209 */ /* 0x008fc80007800000 */
[----:B----4-:R-:W-:-:S04]  /*0b90*/  @!P6 FMNMX R0, R0, R17, !PT ;  /* 0x000000110000e209 */ /* 0x010fc80007800000 */
[----:B-----5:R-:W-:-:S07]  /*0ba0*/  @!P0 FMNMX R0, R0, R19, !PT ;  /* 0x0000001300008209 */ /* 0x020fce0007800000 */
.L_x_17:
[----:B------:R-:W-:-:S13]  /*0bb0*/  ISETP.NE.AND P0, PT, R6, RZ, PT ;  /* 0x000000ff0600720c */ /* 0x000fda0003f05270 */
[----:B------:R-:W-:Y:S05]  /*0bc0*/  @!P0 BRA `(.L_x_15) ;  /* 0x00000000005c8947 */ /* 0x000fea0003800000 */
[----:B------:R-:W0:Y:S01]  /*0bd0*/  LDCU.64 UR10, c[0x0][0x390] ;  /* 0x00007200ff0a77ac */ /* 0x000e220008000a00 */
[----:B------:R-:W1:Y:S01]  /*0be0*/  LDC.64 R8, c[0x0][0x380] ;  /* 0x0000e000ff087b82 */ /* 0x000e620000000a00 */
[----:B------:R-:W-:Y:S01]  /*0bf0*/  IMAD R11, R3, UR5, R10 ;  /* 0x00000005030b7c24 */ /* 0x000fe2000f8e020a */
[----:B------:R-:W-:Y:S01]  /*0c00*/  BSSY.RECONVERGENT B0, `(.L_x_18) ;  /* 0x0000009000007945 */ /* 0x000fe20003800200 */
[----:B------:R-:W-:Y:S02]  /*0c10*/  ISETP.NE.AND P5, PT, R6, 0x1, PT ;  /* 0x000000010600780c */ /* 0x000fe40003fa5270 */
[----:B0-----:R-:W-:Y:S01]  /*0c20*/  ISETP.GE.AND P0, PT, R7, UR11, PT ;  /* 0x0000000b07007c0c */ /* 0x001fe2000bf06270 */
[----:B------:R-:W-:-:S03]  /*0c30*/  IMAD R7, R12, UR10, R11 ;  /* 0x0000000a0c077c24 */ /* 0x000fc6000f8e020b */
[----:B------:R-:W-:Y:S01]  /*0c40*/  ISETP.GE.OR P4, PT, R11, UR10, P0 ;  /* 0x0000000a0b007c0c */ /* 0x000fe20008786670 */
[----:B-1----:R-:W-:-:S12]  /*0c50*/  IMAD.WIDE R8, R7, 0x4, R8 ;  /* 0x0000000407087825 */ /* 0x002fd800078e0208 */
[----:B------:R-:W-:Y:S05]  /*0c60*/  @P4 BRA `(.L_x_19) ;  /* 0x0000000000084947 */ /* 0x000fea0003800000 */
[----:B------:R-:W2:Y:S02]  /*0c70*/  LDG.E R7, desc[UR8][R8.64] ;  /* 0x0000000808077981 */ /* 0x000ea4000c1e1900 */
[----:B--2---:R-:W-:-:S07]  /*0c80*/  FMNMX R0, R0, R7, !PT ;  /* 0x0000000700007209 */ /* 0x004fce0007800000 */
.L_x_19:
[----:B------:R-:W-:Y:S05]  /*0c90*/  BSYNC.RECONVERGENT B0 ;  /* 0x0000000000007941 */ /* 0x000fea0003800200 */
.L_x_18:
[----:B------:R-:W-:Y:S05]  /*0ca0*/  @!P5 BRA `(.L_x_15) ;  /* 0x000000000024d947 */ /* 0x000fea0003800000 */
[C---:B------:R-:W-:Y:S02]  /*0cb0*/  VIADD R10, R11.reuse, 0x1 ;  /* 0x000000010b0a7836 */ /* 0x040fe40000000000 */
[----:B------:R-:W-:-:S03]  /*0cc0*/  VIADD R7, R11, 0x2 ;  /* 0x000000020b077836 */ /* 0x000fc60000000000 */
[----:B------:R-:W-:Y:S02]  /*0cd0*/  ISETP.GE.OR P4, PT, R10, UR10, P0 ;  /* 0x0000000a0a007c0c */ /* 0x000fe40008786670 */
[----:B------:R-:W-:-:S04]  /*0ce0*/  ISETP.GE.OR P0, PT, R7, UR10, P0 ;  /* 0x0000000a07007c0c */ /* 0x000fc80008706670 */
[----:B------:R-:W-:-:S07]  /*0cf0*/  ISETP.EQ.OR P0, PT, R6, 0x2, P0 ;  /* 0x000000020600780c */ /* 0x000fce0000702670 */
[----:B------:R-:W2:Y:S06]  /*0d00*/  @!P4 LDG.E R7, desc[UR8][R8.64+0x4] ;  /* 0x000004080807c981 */ /* 0x000eac000c1e1900 */
[----:B------:R-:W3:Y:S01]  /*0d10*/  @!P0 LDG.E R11, desc[UR8][R8.64+0x8] ;  /* 0x00000808080b8981 */ /* 0x000ee2000c1e1900 */
[----:B--2---:R-:W-:-:S04]  /*0d20*/  @!P4 FMNMX R0, R0, R7, !PT ;  /* 0x000000070000c209 */ /* 0x004fc80007800000 */
[----:B---3--:R-:W-:-:S07]  /*0d30*/  @!P0 FMNMX R0, R0, R11, !PT ;  /* 0x0000000b00008209 */ /* 0x008fce0007800000 */
.L_x_15:
[----:B------:R-:W-:Y:S05]  /*0d40*/  @P3 BRA `(.L_x_20) ;  /* 0xfffffff4003c3947 */ /* 0x000fea000383ffff */
.L_x_12:
[----:B------:R-:W0:Y:S02]  /*0d50*/  LDC.64 R4, c[0x0][0x388] ;  /* 0x0000e200ff047b82 */ /* 0x000e240000000a00 */
[----:B0-----:R-:W-:-:S05]  /*0d60*/  IMAD.WIDE R2, R2, 0x4, R4 ;  /* 0x0000000402027825 */ /* 0x001fca00078e0204 */
[----:B------:R-:W-:Y:S01]  /*0d70*/  STG.E desc[UR8][R2.64], R0 ;  /* 0x0000000002007986 */ /* 0x000fe2000c101908 */
[----:B------:R-:W-:Y:S05]  /*0d80*/  EXIT ;  /* 0x000000000000794d */ /* 0x000fea0003800000 */
.L_x_21:
        /* <DEDUP_REMOVED lines=15> */
.L_x_35:


//--------------------- .text._Z7addBiasPfS_i     --------------------------
	.section	.text._Z7addBiasPfS_i,"ax",@progbits
	.align	128
        .global         _Z7addBiasPfS_i
        .type           _Z7addBiasPfS_i,@function
        .size           _Z7addBiasPfS_i,(.L_x_36 - _Z7addBiasPfS_i)
        .other          _Z7addBiasPfS_i,@"STO_CUDA_ENTRY STV_DEFAULT"
_Z7addBiasPfS_i:
.text._Z7addBiasPfS_i:
[----:B------:R-:W-:Y:S01]  /*0000*/  LDC R1, c[0x0][0x37c] ;  /* 0x0000df00ff017b82 */ /* 0x000fe20000000800 */
[----:B------:R-:W0:Y:S07]  /*0010*/  S2R R0, SR_TID.X ;  /* 0x0000000000007919 */ /* 0x000e2e0000002100 */
[----:B------:R-:W0:Y:S01]  /*0020*/  S2UR UR4, SR_CTAID.X ;  /* 0x00000000000479c3 */ /* 0x000e220000002500 */
[----:B------:R-:W1:Y:S07]  /*0030*/  LDCU UR5, c[0x0][0x390] ;  /* 0x00007200ff0577ac */ /* 0x000e6e0008000800 */
[----:B------:R-:W0:Y:S02]  /*0040*/  LDC R7, c[0x0][0x360] ;  /* 0x0000d800ff077b82 */ /* 0x000e240000000800 */
[----:B0-----:R-:W-:-:S05]  /*0050*/  IMAD R7, R7, UR4, R0 ;  /* 0x0000000407077c24 */ /* 0x001fca000f8e0200 */
[----:B-1----:R-:W-:-:S13]  /*0060*/  ISETP.GE.AND P0, PT, R7, UR5, PT ;  /* 0x0000000507007c0c */ /* 0x002fda000bf06270 */
[----:B------:R-:W-:Y:S05]  /*0070*/  @P0 EXIT ;  /* 0x000000000000094d */ /* 0x000fea0003800000 */
[----:B------:R-:W0:Y:S01]  /*0080*/  LDC.64 R2, c[0x0][0x388] ;  /* 0x0000e200ff027b82 */ /* 0x000e220000000a00 */
[----:B------:R-:W1:Y:S07]  /*0090*/  LDCU.64 UR4, c[0x0][0x358] ;  /* 0x00006b00ff0477ac */ /* 0x000e6e0008000a00 */
[----:B------:R-:W2:Y:S01]  /*00a0*/  LDC.64 R4, c[0x0][0x380] ;  /* 0x0000e000ff047b82 */ /* 0x000ea20000000a00 */
[----:B0-----:R-:W-:-:S06]  /*00b0*/  IMAD.WIDE R2, R7, 0x4, R2 ;  /* 0x0000000407027825 */ /* 0x001fcc00078e0202 */
[----:B-1----:R-:W3:Y:S01]  /*00c0*/  LDG.E R2, desc[UR4][R2.64] ;  /* 0x0000000402027981 */ /* 0x002ee2000c1e1900 */
[----:B--2---:R-:W-:-:S05]  /*00d0*/  IMAD.WIDE R4, R7, 0x4, R4 ;  /* 0x0000000407047825 */ /* 0x004fca00078e0204 */
[----:B------:R-:W3:Y:S02]  /*00e0*/  LDG.E R7, desc[UR4][R4.64] ;  /* 0x0000000404077981 */ /* 0x000ee4000c1e1900 */
[----:B---3--:R-:W-:-:S05]  /*00f0*/  FADD R7, R2, R7 ;  /* 0x0000000702077221 */ /* 0x008fca0000000000 */
[----:B------:R-:W-:Y:S01]  /*0100*/  STG.E desc[UR4][R4.64], R7 ;  /* 0x0000000704007986 */ /* 0x000fe2000c101904 */
[----:B------:R-:W-:Y:S05]  /*0110*/  EXIT ;  /* 0x000000000000794d */ /* 0x000fea0003800000 */
.L_x_22:
        /* <DEDUP_REMOVED lines=14> */
.L_x_36:


//--------------------- .text._Z13convolution2dPfS_S_iiiiiiiiiii --------------------------
	.section	.text._Z13convolution2dPfS_S_iiiiiiiiiii,"ax",@progbits
	.align	128
        .global         _Z13convolution2dPfS_S_iiiiiiiiiii
        .type           _Z13convolution2dPfS_S_iiiiiiiiiii,@function
        .size           _Z13convolution2dPfS_S_iiiiiiiiiii,(.L_x_37 - _Z13convolution2dPfS_S_iiiiiiiiiii)
        .other          _Z13convolution2dPfS_S_iiiiiiiiiii,@"STO_CUDA_ENTRY STV_DEFAULT"
_Z13convolution2dPfS_S_iiiiiiiiiii:
.text._Z13convolution2dPfS_S_iiiiiiiiiii:
        /* <DEDUP_REMOVED lines=17> */
[----:B------:R-:W0:Y:S01]  /*0110*/  LDCU UR4, c[0x0][0x3a8] ;  /* 0x00007500ff0477ac */ /* 0x000e220008000800 */
[----:B------:R-:W-:Y:S02]  /*0120*/  IMAD R3, R4, UR9, R5 ;  /* 0x0000000904037c24 */ /* 0x000fe4000f8e0205 */
[----:B------:R-:W-:Y:S01]  /*0130*/  IMAD.MOV.U32 R0, RZ, RZ, RZ ;  /* 0x000000ffff007224 */ /* 0x000fe200078e00ff */
[----:B------:R-:W1:Y:S01]  /*0140*/  LDCU.64 UR10, c[0x0][0x358] ;  /* 0x00006b00ff0a77ac */ /* 0x000e620008000a00 */
[----:B0-----:R-:W-:-:S09]  /*0150*/  UISETP.GE.AND UP0, UPT, UR4, 0x1, UPT ;  /* 0x000000010400788c */ /* 0x001fd2000bf06270 */
[----:B-1----:R-:W-:Y:S05]  /*0160*/  BRA.U !UP0, `(.L_x_23) ;  /* 0x0000000908dc7547 */ /* 0x002fea000b800000 */
[----:B------:R-:W0:Y:S01]  /*0170*/  LDCU UR5, c[0x0][0x3a4] ;  /* 0x00007480ff0577ac */ /* 0x000e220008000800 */
[----:B------:R-:W1:Y:S01]  /*0180*/  LDC.64 R6, c[0x0][0x3b8] ;  /* 0x0000ee00ff067b82 */ /* 0x000e620000000a00 */
[----:B------:R-:W1:Y:S01]  /*0190*/  LDCU UR4, c[0x0][0x3c0] ;  /* 0x00007800ff0477ac */ /* 0x000e620008000800 */
[----:B------:R-:W2:Y:S01]  /*01a0*/  LDCU UR6, c[0x0][0x3b4] ;  /* 0x00007680ff0677ac */ /* 0x000ea20008000800 */
[----:B0-----:R-:W-:Y:S01]  /*01b0*/  UISETP.GE.AND UP0, UPT, UR5, 0x1, UPT ;  /* 0x000000010500788c */ /* 0x001fe2000bf06270 */
[----:B-1----:R-:W-:Y:S02]  /*01c0*/  IMAD R4, R5, UR4, -R6 ;  /* 0x0000000405047c24 */ /* 0x002fe4000f8e0a06 */
[----:B--2---:R-:W-:-:S06]  /*01d0*/  IMAD R5, R2, R7, -UR6 ;  /* 0x8000000602057e24 */ /* 0x004fcc000f8e0207 */
[----:B------:R-:W-:Y:S05]  /*01e0*/  BRA.U !UP0, `(.L_x_23) ;  /* 0x0000000908bc7547 */ /* 0x000fea000b800000 */
[----:B------:R-:W-:Y:S01]  /*01f0*/  IMAD.MOV.U32 R0, RZ, RZ, RZ ;  /* 0x000000ffff007224 */ /* 0x000fe200078e00ff */
[----:B------:R-:W-:Y:S02]  /*0200*/  ULOP3.LUT UR6, UR5, 0x7, URZ, 0xc0, !UPT ;  /* 0x0000000705067892 */ /* 0x000fe4000f8ec0ff */
[----:B------:R-:W-:Y:S02]  /*0210*/  ULOP3.LUT UR7, UR5, 0x3, URZ, 0xc0, !UPT ;  /* 0x0000000305077892 */ /* 0x000fe4000f8ec0ff */
[----:B------:R-:W-:Y:S01]  /*0220*/  ULOP3.LUT UR5, UR5, 0x7ffffff8, URZ, 0xc0, !UPT ;  /* 0x7ffffff805057892 */ /* 0x000fe2000f8ec0ff */
[----:B------:R-:W-:-:S11]  /*0230*/  UMOV UR4, URZ ;  /* 0x000000ff00047c82 */ /* 0x000fd60008000000 */
.L_x_30:
[----:B------:R-:W0:Y:S01]  /*0240*/  LDCU UR13, c[0x0][0x3a4] ;  /* 0x00007480ff0d77ac */ /* 0x000e220008000800 */
[----:B------:R-:W1:Y:S01]  /*0250*/  LDC R8, c[0x0][0x39c] ;  /* 0x0000e700ff087b82 */ /* 0x000e620000000800 */
[----:B------:R-:W-:Y:S01]  /*0260*/  VIADD R7, R4, UR4 ;  /* 0x0000000404077c36 */ /* 0x000fe20008000000 */
[----:B------:R-:W2:Y:S01]  /*0270*/  LDCU UR8, c[0x0][0x3a8] ;  /* 0x00007500ff0877ac */ /* 0x000ea20008000800 */
[----:B0-----:R-:W-:-:S04]  /*0280*/  MOV R6, UR13 ;  /* 0x0000000d00067c02 */ /* 0x001fc80008000f00 */
[----:B------:R-:W-:Y:S01]  /*0290*/  ISETP.GE.U32.AND P1, PT, R6, 0x8, PT ;  /* 0x000000080600780c */ /* 0x000fe20003f26070 */
[----:B--2---:R-:W-:Y:S02]  /*02a0*/  UIMAD UR12, UR9, UR8, UR4 ;  /* 0x00000008090c72a4 */ /* 0x004fe4000f8e0204 */
[----:B------:R-:W-:Y:S01]  /*02b0*/  UIADD3 UR4, UPT, UPT, UR4, 0x1, URZ ;  /* 0x0000000104047890 */ /* 0x000fe2000fffe0ff */
[----:B-1----:R-:W-:-:S03]  /*02c0*/  ISETP.GE.AND P0, PT, R7, R8, PT ;  /* 0x000000080700720c */ /* 0x002fc60003f06270 */
[----:B------:R-:W-:Y:S01]  /*02d0*/  UISETP.NE.AND UP0, UPT, UR4, UR8, UPT ;  /* 0x000000080400728c */ /* 0x000fe2000bf05270 */
[----:B------:R-:W-:Y:S01]  /*02e0*/  ISETP.GT.AND P0, PT, R7, -0x1, !P0 ;  /* 0xffffffff0700780c */ /* 0x000fe20004704270 */
[----:B------:R-:W-:Y:S02]  /*02f0*/  IMAD R7, R8, UR9, R7 ;  /* 0x0000000908077c24 */ /* 0x000fe4000f8e0207 */
[----:B------:R-:W-:Y:S02]  /*0300*/  IMAD.MOV.U32 R8, RZ, RZ, RZ ;  /* 0x000000ffff087224 */ /* 0x000fe400078e00ff */
[----:B------:R-:W-:Y:S08]  /*0310*/  @!P1 BRA `(.L_x_24) ;  /* 0x0000000400149947 */ /* 0x000ff00003800000 */
[----:B------:R-:W-:Y:S01]  /*0320*/  IMAD.MOV.U32 R12, RZ, RZ, RZ ;  /* 0x000000ffff0c7224 */ /* 0x000fe200078e00ff */
[----:B------:R-:W0:Y:S06]  /*0330*/  LDCU UR8, c[0x0][0x398] ;  /* 0x00007300ff0877ac */ /* 0x000e2c0008000800 */
.L_x_25:
[----:B------:R-:W1:Y:S01]  /*0340*/  LDC R6, c[0x0][0x3a4] ;  /* 0x0000e900ff067b82 */ /* 0x000e620000000800 */
[----:B------:R-:W-:-:S05]  /*0350*/  IMAD.IADD R20, R5, 0x1, R12 ;  /* 0x0000000105147824 */ /* 0x000fca00078e020c */
[C---:B0-----:R-:W-:Y:S02]  /*0360*/  ISETP.GE.AND P3, PT, R20.reuse, UR8, PT ;  /* 0x0000000814007c0c */ /* 0x041fe4000bf66270 */
[----:B------:R-:W0:Y:S01]  /*0370*/  LDC.64 R8, c[0x0][0x380] ;  /* 0x0000e000ff087b82 */ /* 0x000e220000000a00 */
[C---:B------:R-:W-:Y:S02]  /*0380*/  IADD3 R13, PT, PT, R20.reuse, 0x1, RZ ;  /* 0x00000001140d7810 */ /* 0x040fe40007ffe0ff */
[----:B------:R-:W-:Y:S02]  /*0390*/  ISETP.GT.AND P3, PT, R20, -0x1, !P3 ;  /* 0xffffffff1400780c */ /* 0x000fe40005f64270 */
[C---:B------:R-:W-:Y:S02]  /*03a0*/  ISETP.GE.AND P1, PT, R13.reuse, UR8, PT ;  /* 0x000000080d007c0c */ /* 0x040fe4000bf26270 */
[----:B------:R-:W-:Y:S01]  /*03b0*/  PLOP3.LUT P3, PT, P3, P0, PT, 0x80, 0x8 ;  /* 0x000000000008781c */ /* 0x000fe20001f61070 */
[----:B------:R-:W2:Y:S01]  /*03c0*/  LDC.64 R10, c[0x0][0x388] ;  /* 0x0000e200ff0a7b82 */ /* 0x000ea20000000a00 */
[----:B------:R-:W-:Y:S01]  /*03d0*/  ISETP.GT.AND P1, PT, R13, -0x1, !P1 ;  /* 0xffffffff0d00780c */ /* 0x000fe20004f24270 */
[----:B------:R-:W-:-:S03]  /*03e0*/  IMAD R13, R7, UR8, R20 ;  /* 0x00000008070d7c24 */ /* 0x000fc6000f8e0214 */
[----:B------:R-:W-:Y:S01]  /*03f0*/  PLOP3.LUT P1, PT, P1, P0, PT, 0x80, 0x8 ;  /* 0x000000000008781c */ /* 0x000fe20000f21070 */
[----:B-1----:R-:W-:Y:S02]  /*0400*/  IMAD R15, R6, UR12, R12 ;  /* 0x0000000c060f7c24 */ /* 0x002fe4000f8e020c */
[----:B0-----:R-:W-:-:S05]  /*0410*/  IMAD.WIDE R8, R13, 0x4, R8 ;  /* 0x000000040d087825 */ /* 0x001fca00078e0208 */
[----:B------:R-:W3:Y:S01]  /*0420*/  @P3 LDG.E R13, desc[UR10][R8.64] ;  /* 0x0000000a080d3981 */ /* 0x000ee2000c1e1900 */
[----:B--2---:R-:W-:-:S04]  /*0430*/  IMAD.WIDE R10, R15, 0x4, R10 ;  /* 0x000000040f0a7825 */ /* 0x004fc800078e020a */
[----:B------:R-:W2:Y:S04]  /*0440*/  @P1 LDG.E R15, desc[UR10][R8.64+0x4] ;  /* 0x0000040a080f1981 */ /* 0x000ea8000c1e1900 */
[----:B------:R-:W3:Y:S04]  /*0450*/  @P3 LDG.E R14, desc[UR10][R10.64] ;  /* 0x0000000a0a0e3981 */ /* 0x000ee8000c1e1900 */
[----:B------:R-:W2:Y:S01]  /*0460*/  @P1 LDG.E R16, desc[UR10][R10.64+0x4] ;  /* 0x0000040a0a101981 */ /* 0x000ea2000c1e1900 */
[C---:B------:R-:W-:Y:S02]  /*0470*/  VIADD R17, R20.reuse, 0x2 ;  /* 0x0000000214117836 */ /* 0x040fe40000000000 */
[----:B------:R-:W-:-:S03]  /*0480*/  VIADD R18, R20, 0x3 ;  /* 0x0000000314127836 */ /* 0x000fc60000000000 */
[C---:B------:R-:W-:Y:S01]  /*0490*/  ISETP.GE.AND P2, PT, R17.reuse, UR8, PT ;  /* 0x0000000811007c0c */ /* 0x040fe2000bf46270 */
[----:B------:R-:W-:Y:S01]  /*04a0*/  VIADD R19, R20, 0x4 ;  /* 0x0000000414137836 */ /* 0x000fe20000000000 */
[----:B------:R-:W-:Y:S02]  /*04b0*/  ISETP.GE.AND P6, PT, R18, UR8, PT ;  /* 0x0000000812007c0c */ /* 0x000fe4000bfc6270 */
[----:B------:R-:W-:Y:S02]  /*04c0*/  ISETP.GT.AND P2, PT, R17, -0x1, !P2 ;  /* 0xffffffff1100780c */ /* 0x000fe40005744270 */
[----:B------:R-:W-:Y:S02]  /*04d0*/  IADD3 R17, PT, PT, R20, 0x5, RZ ;  /* 0x0000000514117810 */ /* 0x000fe40007ffe0ff */
[----:B------:R-:W-:Y:S02]  /*04e0*/  ISETP.GE.AND P5, PT, R19, UR8, PT ;  /* 0x0000000813007c0c */ /* 0x000fe4000bfa6270 */
[----:B------:R-:W-:-:S02]  /*04f0*/  ISETP.GT.AND P6, PT, R18, -0x1, !P6 ;  /* 0xffffffff1200780c */ /* 0x000fc400077c4270 */
[----:B------:R-:W-:Y:S01]  /*0500*/  PLOP3.LUT P2, PT, P2, P0, PT, 0x80, 0x8 ;  /* 0x000000000008781c */ /* 0x000fe20001741070 */
[C---:B------:R-:W-:Y:S01]  /*0510*/  VIADD R18, R20.reuse, 0x6 ;  /* 0x0000000614127836 */ /* 0x040fe20000000000 */
[----:B------:R-:W-:Y:S02]  /*0520*/  ISETP.GE.AND P4, PT, R17, UR8, PT ;  /* 0x0000000811007c0c */ /* 0x000fe4000bf86270 */
[----:B------:R-:W-:Y:S02]  /*0530*/  ISETP.GT.AND P5, PT, R19, -0x1, !P5 ;  /* 0xffffffff1300780c */ /* 0x000fe40006fa4270 */
[----:B------:R-:W-:Y:S01]  /*0540*/  ISETP.GT.AND P4, PT, R17, -0x1, !P4 ;  /* 0xffffffff1100780c */ /* 0x000fe20006784270 */
[----:B------:R-:W-:Y:S01]  /*0550*/  VIADD R17, R20, 0x7 ;  /* 0x0000000714117836 */ /* 0x000fe20000000000 */
[----:B------:R-:W-:Y:S02]  /*0560*/  PLOP3.LUT P5, PT, P5, P0, PT, 0x80, 0x8 ;  /* 0x000000000008781c */ /* 0x000fe40002fa1070 */
[----:B------:R-:W-:-:S13]  /*0570*/  PLOP3.LUT P4, PT, P4, P0, PT, 0x80, 0x8 ;  /* 0x000000000008781c */ /* 0x000fda0002781070 */
[----:B------:R-:W4:Y:S04]  /*0580*/  @P4 LDG.E R19, desc[UR10][R8.64+0x14] ;  /* 0x0000140a08134981 */ /* 0x000f28000c1e1900 */
[----:B------:R-:W4:Y:S01]  /*0590*/  @P4 LDG.E R20, desc[UR10][R10.64+0x14] ;  /* 0x0000140a0a144981 */ /* 0x000f22000c1e1900 */
[----:B---3--:R-:W-:Y:S01]  /*05a0*/  @P3 FFMA R0, R13, R14, R0 ;  /* 0x0000000e0d003223 */ /* 0x008fe20000000000 */
[----:B------:R-:W-:Y:S02]  /*05b0*/  PLOP3.LUT P3, PT, P6, P0, PT, 0x80, 0x8 ;  /* 0x000000000008781c */ /* 0x000fe40003761070 */
[----:B------:R-:W3:Y:S01]  /*05c0*/  @P2 LDG.E R13, desc[UR10][R8.64+0x8] ;  /* 0x0000080a080d2981 */ /* 0x000ee2000c1e1900 */
[C---:B------:R-:W-:Y:S01]  /*05d0*/  ISETP.GE.AND P6, PT, R18.reuse, UR8, PT ;  /* 0x0000000812007c0c */ /* 0x040fe2000bfc6270 */
[----:B--2---:R-:W-:Y:S01]  /*05e0*/  @P1 FFMA R0, R15, R16, R0 ;  /* 0x000000100f001223 */ /* 0x004fe20000000000 */
[----:B------:R-:W-:Y:S01]  /*05f0*/  ISETP.GE.AND P1, PT, R17, UR8, PT ;  /* 0x0000000811007c0c */ /* 0x000fe2000bf26270 */
[----:B------:R-:W3:Y:S01]  /*0600*/  @P2 LDG.E R14, desc[UR10][R10.64+0x8] ;  /* 0x0000080a0a0e2981 */ /* 0x000ee2000c1e1900 */
[----:B------:R-:W-:-:S02]  /*0610*/  ISETP.GT.AND P6, PT, R18, -0x1, !P6 ;  /* 0xffffffff1200780c */ /* 0x000fc400077c4270 */
[----:B------:R-:W-:Y:S01]  /*0620*/  ISETP.GT.AND P1, PT, R17, -0x1, !P1 ;  /* 0xffffffff1100780c */ /* 0x000fe20004f24270 */
[----:B------:R-:W2:Y:S01]  /*0630*/  @P5 LDG.E R18, desc[UR10][R10.64+0x10] ;  /* 0x0000100a0a125981 */ /* 0x000ea2000c1e1900 */
[----:B------:R-:W-:-:S03]  /*0640*/  PLOP3.LUT P6, PT, P6, P0, PT, 0x80, 0x8 ;  /* 0x000000000008781c */ /* 0x000fc600037c1070 */
[----:B------:R-:W5:Y:S01]  /*0650*/  @P3 LDG.E R15, desc[UR10][R8.64+0xc] ;  /* 0x00000c0a080f3981 */ /* 0x000f62000c1e1900 */
[----:B------:R-:W-:-:S03]  /*0660*/  PLOP3.LUT P1, PT, P1, P0, PT, 0x80, 0x8 ;  /* 0x000000000008781c */ /* 0x000fc60000f21070 */
[----:B------:R-:W5:Y:S04]  /*0670*/  @P3 LDG.E R16, desc[UR10][R10.64+0xc] ;  /* 0x00000c0a0a103981 */ /* 0x000f68000c1e1900 */
[----:B------:R-:W2:Y:S04]  /*0680*/  @P5 LDG.E R17, desc[UR10][R8.64+0x10] ;  /* 0x0000100a08115981 */ /* 0x000ea8000c1e1900 */
[----:B------:R-:W4:Y:S04]  /*0690*/  @P6 LDG.E R21, desc[UR10][R8.64+0x18] ;  /* 0x0000180a08156981 */ /* 0x000f28000c1e1900 */
[----:B------:R-:W4:Y:S04]  /*06a0*/  @P6 LDG.E R22, desc[UR10][R10.64+0x18] ;  /* 0x0000180a0a166981 */ /* 0x000f28000c1e1900 */
[----:B------:R-:W4:Y:S04]  /*06b0*/  @P1 LDG.E R23, desc[UR10][R8.64+0x1c] ;  /* 0x00001c0a08171981 */ /* 0x000f28000c1e1900 */
[----:B------:R-:W4:Y:S01]  /*06c0*/  @P1 LDG.E R24, desc[UR10][R10.64+0x1c] ;  /* 0x00001c0a0a181981 */ /* 0x000f22000c1e1900 */
[----:B------:R-:W-:Y:S01]  /*06d0*/  IADD3 R12, PT, PT, R12, 0x8, RZ ;  /* 0x000000080c0c7810 */ /* 0x000fe20007ffe0ff */
[----:B---3--:R-:W-:-:S03]  /*06e0*/  @P2 FFMA R0, R13, R14, R0 ;  /* 0x0000000e0d002223 */ /* 0x008fc60000000000 */
[----:B------:R-:W-:Y:S01]  /*06f0*/  ISETP.NE.AND P2, PT, R12, UR5, PT ;  /* 0x000000050c007c0c */ /* 0x000fe2000bf45270 */
[----:B-----5:R-:W-:-:S04]  /*0700*/  @P3 FFMA R0, R15, R16, R0 ;  /* 0x000000100f003223 */ /* 0x020fc80000000000 */
[----:B--2---:R-:W-:-:S04]  /*0710*/  @P5 FFMA R0, R17, R18, R0 ;  /* 0x0000001211005223 */ /* 0x004fc80000000000 */
[----:B----4-:R-:W-:-:S04]  /*0720*/  @P4 FFMA R0, R19, R20, R0 ;  /* 0x0000001413004223 */ /* 0x010fc80000000000 */
[----:B------:R-:W-:-:S04]  /*0730*/  @P6 FFMA R0, R21, R22, R0 ;  /* 0x0000001615006223 */ /* 0x000fc80000000000 */
[----:B------:R-:W-:Y:S01]  /*0740*/  @P1 FFMA R0, R23, R24, R0 ;  /* 0x0000001817001223 */ /* 0x000fe20000000000 */
[----:B------:R-:W-:Y:S06]  /*0750*/  @P2 BRA `(.L_x_25) ;  /* 0xfffffff800f82947 */ /* 0x000fec000383ffff */
[----:B------:R-:W-:-:S07]  /*0760*/  IMAD.U32 R8, RZ, RZ, UR5 ;  /* 0x00000005ff087e24 */ /* 0x000fce000f8e00ff */
.L_x_24:
[----:B------:R-:W-:-:S09]  /*0770*/  UISETP.NE.AND UP1, UPT, UR6, URZ, UPT ;  /* 0x000000ff0600728c */ /* 0x000fd2000bf25270 */
[----:B------:R-:W-:Y:S05]  /*0780*/  BRA.U !UP1, `(.L_x_26) ;  /* 0x0000000509507547 */ /* 0x000fea000b800000 */
[----:B------:R-:W-:Y:S02]  /*0790*/  UIADD3 UR8, UPT, UPT, UR6, -0x1, URZ ;  /* 0xffffffff06087890 */ /* 0x000fe4000fffe0ff */
[----:B------:R-:W-:Y:S02]  /*07a0*/  UISETP.NE.AND UP2, UPT, UR7, URZ, UPT ;  /* 0x000000ff0700728c */ /* 0x000fe4000bf45270 */
[----:B------:R-:W-:-:S09]  /*07b0*/  UISETP.GE.U32.AND UP1, UPT, UR8, 0x3, UPT ;  /* 0x000000030800788c */ /* 0x000fd2000bf26070 */
[----:B------:R-:W-:Y:S05]  /*07c0*/  BRA.U !UP1, `(.L_x_27) ;  /* 0x0000000109907547 */ /* 0x000fea000b800000 */
[----:B------:R-:W0:Y:S01]  /*07d0*/  LDCU UR8, c[0x0][0x398] ;  /* 0x00007300ff0877ac */ /* 0x000e220008000800 */
[----:B------:R-:W1:Y:S01]  /*07e0*/  LDC.64 R10, c[0x0][0x380] ;  /* 0x0000e000ff0a7b82 */ /* 0x000e620000000a00 */
[----:B------:R-:W-:-:S04]  /*07f0*/  IMAD.IADD R14, R5, 0x1, R8 ;  /* 0x00000001050e7824 */ /* 0x000fc800078e0208 */
[C---:B------:R-:W-:Y:S01]  /*0800*/  VIADD R15, R14.reuse, 0x2 ;  /* 0x000000020e0f7836 */ /* 0x040fe20000000000 */
[C---:B------:R-:W-:Y:S01]  /*0810*/  IADD3 R9, PT, PT, R14.reuse, 0x1, RZ ;  /* 0x000000010e097810 */ /* 0x040fe20007ffe0ff */
[C---:B------:R-:W-:Y:S01]  /*0820*/  VIADD R16, R14.reuse, 0x3 ;  /* 0x000000030e107836 */ /* 0x040fe20000000000 */
[----:B------:R-:W2:Y:S01]  /*0830*/  LDC.64 R12, c[0x0][0x388] ;  /* 0x0000e200ff0c7b82 */ /* 0x000ea20000000a00 */
[C---:B0-----:R-:W-:Y:S02]  /*0840*/  ISETP.GE.AND P1, PT, R14.reuse, UR8, PT ;  /* 0x000000080e007c0c */ /* 0x041fe4000bf26270 */
[----:B------:R-:W-:Y:S02]  /*0850*/  ISETP.GE.AND P2, PT, R9, UR8, PT ;  /* 0x0000000809007c0c */ /* 0x000fe4000bf46270 */
[----:B------:R-:W-:Y:S02]  /*0860*/  ISETP.GT.AND P1, PT, R14, -0x1, !P1 ;  /* 0xffffffff0e00780c */ /* 0x000fe40004f24270 */
[----:B------:R-:W-:-:S02]  /*0870*/  ISETP.GE.AND P3, PT, R15, UR8, PT ;  /* 0x000000080f007c0c */ /* 0x000fc4000bf66270 */
[----:B------:R-:W-:Y:S01]  /*0880*/  ISETP.GT.AND P2, PT, R9, -0x1, !P2 ;  /* 0xffffffff0900780c */ /* 0x000fe20005744270 */
[----:B------:R-:W-:Y:S01]  /*0890*/  IMAD R9, R7, UR8, R14 ;  /* 0x0000000807097c24 */ /* 0x000fe2000f8e020e */
[----:B------:R-:W-:Y:S02]  /*08a0*/  PLOP3.LUT P1, PT, P1, P0, PT, 0x80, 0x8 ;  /* 0x000000000008781c */ /* 0x000fe40000f21070 */
[----:B------:R-:W-:Y:S01]  /*08b0*/  ISETP.GT.AND P3, PT, R15, -0x1, !P3 ;  /* 0xffffffff0f00780c */ /* 0x000fe20005f64270 */
[----:B------:R-:W-:Y:S01]  /*08c0*/  IMAD R15, R6, UR12, R8 ;  /* 0x0000000c060f7c24 */ /* 0x000fe2000f8e0208 */
[C---:B------:R-:W-:Y:S01]  /*08d0*/  ISETP.GE.AND P4, PT, R16.reuse, UR8, PT ;  /* 0x0000000810007c0c */ /* 0x040fe2000bf86270 */
[----:B-1----:R-:W-:Y:S01]  /*08e0*/  IMAD.WIDE R10, R9, 0x4, R10 ;  /* 0x00000004090a7825 */ /* 0x002fe200078e020a */
[----:B------:R-:W-:Y:S02]  /*08f0*/  PLOP3.LUT P2, PT, P2, P0, PT, 0x80, 0x8 ;  /* 0x000000000008781c */ /* 0x000fe40001741070 */
[----:B------:R-:W-:Y:S01]  /*0900*/  ISETP.GT.AND P4, PT, R16, -0x1, !P4 ;  /* 0xffffffff1000780c */ /* 0x000fe20006784270 */
[----:B--2---:R-:W-:Y:S01]  /*0910*/  IMAD.WIDE R12, R15, 0x4, R12 ;  /* 0x000000040f0c7825 */ /* 0x004fe200078e020c */
[----:B------:R-:W-:-:S02]  /*0920*/  PLOP3.LUT P3, PT, P3, P0, PT, 0x80, 0x8 ;  /* 0x000000000008781c */ /* 0x000fc40001f61070 */
[----:B------:R-:W-:Y:S01]  /*0930*/  PLOP3.LUT P4, PT, P4, P0, PT, 0x80, 0x8 ;  /* 0x000000000008781c */ /* 0x000fe20002781070 */
[----:B------:R-:W2:Y:S04]  /*0940*/  @P1 LDG.E R9, desc[UR10][R10.64] ;  /* 0x0000000a0a091981 */ /* 0x000ea8000c1e1900 */
[----:B------:R-:W2:Y:S04]  /*0950*/  @P1 LDG.E R14, desc[UR10][R12.64] ;  /* 0x0000000a0c0e1981 */ /* 0x000ea8000c1e1900 */
[----:B------:R-:W3:Y:S04]  /*0960*/  @P2 LDG.E R15, desc[UR10][R10.64+0x4] ;  /* 0x0000040a0a0f2981 */ /* 0x000ee8000c1e1900 */
[----:B------:R-:W3:Y:S04]  /*0970*/  @P2 LDG.E R16, desc[UR10][R12.64+0x4] ;  /* 0x0000040a0c102981 */ /* 0x000ee8000c1e1900 */
[----:B------:R-:W4:Y:S04]  /*0980*/  @P3 LDG.E R17, desc[UR10][R10.64+0x8] ;  /* 0x0000080a0a113981 */ /* 0x000f28000c1e1900 */
[----:B------:R-:W4:Y:S04]  /*0990*/  @P3 LDG.E R18, desc[UR10][R12.64+0x8] ;  /* 0x0000080a0c123981 */ /* 0x000f28000c1e1900 */
[----:B------:R-:W5:Y:S04]  /*09a0*/  @P4 LDG.E R19, desc[UR10][R10.64+0xc] ;  /* 0x00000c0a0a134981 */ /* 0x000f68000c1e1900 */
[----:B------:R-:W5:Y:S01]  /*09b0*/  @P4 LDG.E R20, desc[UR10][R12.64+0xc] ;  /* 0x00000c0a0c144981 */ /* 0x000f62000c1e1900 */
[----:B------:R-:W-:Y:S01]  /*09c0*/  IADD3 R8, PT, PT, R8, 0x4, RZ ;  /* 0x0000000408087810 */ /* 0x000fe20007ffe0ff */
[----:B--2---:R-:W-:-:S04]  /*09d0*/  @P1 FFMA R0, R9, R14, R0 ;  /* 0x0000000e09001223 */ /* 0x004fc80000000000 */
[----:B---3--:R-:W-:-:S04]  /*09e0*/  @P2 FFMA R0, R15, R16, R0 ;  /* 0x000000100f002223 */ /* 0x008fc80000000000 */
[----:B----4-:R-:W-:-:S04]  /*09f0*/  @P3 FFMA R0, R17, R18, R0 ;  /* 0x0000001211003223 */ /* 0x010fc80000000000 */
[----:B-----5:R-:W-:-:S07]  /*0a00*/  @P4 FFMA R0, R19, R20, R0 ;  /* 0x0000001413004223 */ /* 0x020fce0000000000 */
.L_x_27:
[----:B------:R-:W-:Y:S05]  /*0a10*/  BRA.U !UP2, `(.L_x_26) ;  /* 0x000000010aac7547 */ /* 0x000fea000b800000 */
[----:B------:R-:W-:Y:S01]  /*0a20*/  UISETP.NE.AND UP1, UPT, UR7, 0x1, UPT ;  /* 0x000000010700788c */ /* 0x000fe2000bf25270 */
[----:B------:R-:W-:-:S08]  /*0a30*/  LOP3.LUT P3, RZ, R6, 0x1, RZ, 0xc0, !PT ;  /* 0x0000000106ff7812 */ /* 0x000fd0000786c0ff */
[----:B------:R-:W-:Y:S05]  /*0a40*/  BRA.U !UP1, `(.L_x_28) ;  /* 0x0000000109587547 */ /* 0x000fea000b800000 */
[----:B------:R-:W0:Y:S01]  /*0a50*/  LDCU UR8, c[0x0][0x398] ;  /* 0x00007300ff0877ac */ /* 0x000e220008000800 */
[----:B------:R-:W1:Y:S01]  /*0a60*/  LDC.64 R12, c[0x0][0x380] ;  /* 0x0000e000ff0c7b82 */ /* 0x000e620000000a00 */
[--C-:B------:R-:W-:Y:S02]  /*0a70*/  IMAD.IADD R14, R5, 0x1, R8.reuse ;  /* 0x00000001050e7824 */ /* 0x100fe400078e0208 */
[----:B------:R-:W-:Y:S02]  /*0a80*/  IMAD R15, R6, UR12, R8 ;  /* 0x0000000c060f7c24 */ /* 0x000fe4000f8e0208 */
[----:B------:R-:W-:-:S03]  /*0a90*/  VIADD R9, R14, 0x1 ;  /* 0x000000010e097836 */ /* 0x000fc60000000000 */
[----:B------:R-:W2:Y:S01]  /*0aa0*/  LDC.64 R10, c[0x0][0x388] ;  /* 0x0000e200ff0a7b82 */ /* 0x000ea20000000a00 */
[C---:B0-----:R-:W-:Y:S02]  /*0ab0*/  ISETP.GE.AND P1, PT, R14.reuse, UR8, PT ;  /* 0x000000080e007c0c */ /* 0x041fe4000bf26270 */
[C---:B------:R-:W-:Y:S02]  /*0ac0*/  ISETP.GE.AND P2, PT, R9.reuse, UR8, PT ;  /* 0x0000000809007c0c */ /* 0x040fe4000bf46270 */
[----:B------:R-:W-:Y:S02]  /*0ad0*/  ISETP.GT.AND P1, PT, R14, -0x1, !P1 ;  /* 0xffffffff0e00780c */ /* 0x000fe40004f24270 */
[----:B------:R-:W-:Y:S01]  /*0ae0*/  ISETP.GT.AND P2, PT, R9, -0x1, !P2 ;  /* 0xffffffff0900780c */ /* 0x000fe20005744270 */
[----:B------:R-:W-:Y:S01]  /*0af0*/  IMAD R9, R7, UR8, R14 ;  /* 0x0000000807097c24 */ /* 0x000fe2000f8e020e */
[----:B------:R-:W-:Y:S02]  /*0b00*/  PLOP3.LUT P1, PT, P1, P0, PT, 0x80, 0x8 ;  /* 0x000000000008781c */ /* 0x000fe40000f21070 */
[----:B------:R-:W-:Y:S01]  /*0b10*/  PLOP3.LUT P2, PT, P2, P0, PT, 0x80, 0x8 ;  /* 0x000000000008781c */ /* 0x000fe20001741070 */
[----:B-1----:R-:W-:-:S04]  /*0b20*/  IMAD.WIDE R12, R9, 0x4, R12 ;  /* 0x00000004090c7825 */ /* 0x002fc800078e020c */
[----:B--2---:R-:W-:-:S06]  /*0b30*/  IMAD.WIDE R10, R15, 0x4, R10 ;  /* 0x000000040f0a7825 */ /* 0x004fcc00078e020a */
[----:B------:R-:W2:Y:S04]  /*0b40*/  @P1 LDG.E R9, desc[UR10][R12.64] ;  /* 0x0000000a0c091981 */ /* 0x000ea8000c1e1900 */
[----:B------:R-:W2:Y:S04]  /*0b50*/  @P1 LDG.E R14, desc[UR10][R10.64] ;  /* 0x0000000a0a0e1981 */ /* 0x000ea8000c1e1900 */
[----:B------:R-:W3:Y:S04]  /*0b60*/  @P2 LDG.E R15, desc[UR10][R12.64+0x4] ;  /* 0x0000040a0c0f2981 */ /* 0x000ee8000c1e1900 */
[----:B------:R-:W3:Y:S01]  /*0b70*/  @P2 LDG.E R16, desc[UR10][R10.64+0x4] ;  /* 0x0000040a0a102981 */ /* 0x000ee2000c1e1900 */
[----:B------:R-:W-:Y:S01]  /*0b80*/  IADD3 R8, PT, PT, R8, 0x2, RZ ;  /* 0x0000000208087810 */ /* 0x000fe20007ffe0ff */
[----:B--2---:R-:W-:-:S04]  /*0b90*/  @P1 FFMA R0, R9, R14, R0 ;  /* 0x0000000e09001223 */ /* 0x004fc80000000000 */
[----:B---3--:R-:W-:-:S07]  /*0ba0*/  @P2 FFMA R0, R15, R16, R0 ;  /* 0x000000100f002223 */ /* 0x008fce0000000000 */
.L_x_28:
[----:B------:R-:W-:Y:S05]  /*0bb0*/  @!P3 BRA `(.L_x_26) ;  /* 0x000000000044b947 */ /* 0x000fea0003800000 */
[----:B------:R-:W0:Y:S01]  /*0bc0*/  LDCU UR8, c[0x0][0x398] ;  /* 0x00007300ff0877ac */ /* 0x000e220008000800 */
[----:B------:R-:W-:Y:S01]  /*0bd0*/  IMAD.IADD R14, R5, 0x1, R8 ;  /* 0x00000001050e7824 */ /* 0x000fe200078e0208 */
[----:B------:R-:W-:Y:S04]  /*0be0*/  BSSY.RECONVERGENT B0, `(.L_x_26) ;  /* 0x000000e000007945 */ /* 0x000fe80003800200 */
[----:B0-----:R-:W-:-:S04]  /*0bf0*/  ISETP.GE.AND P1, PT, R14, UR8, PT ;  /* 0x000000080e007c0c */ /* 0x001fc8000bf26270 */
[----:B------:R-:W-:-:S04]  /*0c00*/  ISETP.GT.AND P1, PT, R14, -0x1, !P1 ;  /* 0xffffffff0e00780c */ /* 0x000fc80004f24270 */
[----:B------:R-:W-:-:S13]  /*0c10*/  PLOP3.LUT P1, PT, P1, P0, PT, 0x80, 0x8 ;  /* 0x000000000008781c */ /* 0x000fda0000f21070 */
[----:B------:R-:W-:Y:S05]  /*0c20*/  @!P1 BRA `(.L_x_29) ;  /* 0x0000000000249947 */ /* 0x000fea0003800000 */
[----:B------:R-:W0:Y:S01]  /*0c30*/  LDC.64 R10, c[0x0][0x380] ;  /* 0x0000e000ff0a7b82 */ /* 0x000e220000000a00 */
[----:B------:R-:W-:Y:S02]  /*0c40*/  IMAD R7, R7, UR8, R14 ;  /* 0x0000000807077c24 */ /* 0x000fe4000f8e020e */
[----:B------:R-:W-:-:S05]  /*0c50*/  IMAD R9, R6, UR12, R8 ;  /* 0x0000000c06097c24 */ /* 0x000fca000f8e0208 */
[----:B------:R-:W1:Y:S01]  /*0c60*/  LDC.64 R12, c[0x0][0x388] ;  /* 0x0000e200ff0c7b82 */ /* 0x000e620000000a00 */
[----:B0-----:R-:W-:-:S06]  /*0c70*/  IMAD.WIDE R6, R7, 0x4, R10 ;  /* 0x0000000407067825 */ /* 0x001fcc00078e020a */
[----:B------:R-:W2:Y:S01]  /*0c80*/  LDG.E R7, desc[UR10][R6.64] ;  /* 0x0000000a06077981 */ /* 0x000ea2000c1e1900 */
[----:B-1----:R-:W-:-:S06]  /*0c90*/  IMAD.WIDE R8, R9, 0x4, R12 ;  /* 0x0000000409087825 */ /* 0x002fcc00078e020c */
[----:B------:R-:W2:Y:S02]  /*0ca0*/  LDG.E R8, desc[UR10][R8.64] ;  /* 0x0000000a08087981 */ /* 0x000ea4000c1e1900 */
[----:B--2---:R-:W-:-:S07]  /*0cb0*/  FFMA R0, R7, R8, R0 ;  /* 0x0000000807007223 */ /* 0x004fce0000000000 */
.L_x_29:
[----:B------:R-:W-:Y:S05]  /*0cc0*/  BSYNC.RECONVERGENT B0 ;  /* 0x0000000000007941 */ /* 0x000fea0003800200 */
.L_x_26:
[----:B------:R-:W-:Y:S05]  /*0cd0*/  BRA.U UP0, `(.L_x_30) ;  /* 0xfffffff500587547 */ /* 0x000fea000b83ffff */
.L_x_23:
[----:B------:R-:W0:Y:S01]  /*0ce0*/  LDC.64 R4, c[0x0][0x390] ;  /* 0x0000e400ff047b82 */ /* 0x000e220000000a00 */
[----:B------:R-:W1:Y:S02]  /*0cf0*/  LDCU UR8, c[0x0][0x3ac] ;  /* 0x00007580ff0877ac */ /* 0x000e640008000800 */
[----:B-1----:R-:W-:-:S04]  /*0d00*/  IMAD R3, R3, UR8, R2 ;  /* 0x0000000803037c24 */ /* 0x002fc8000f8e0202 */
[----:B0-----:R-:W-:-:S05]  /*0d10*/  IMAD.WIDE R2, R3, 0x4, R4 ;  /* 0x0000000403027825 */ /* 0x001fca00078e0204 */
[----:B------:R-:W-:Y:S01]  /*0d20*/  STG.E desc[UR10][R2.64], R0 ;  /* 0x0000000002007986 */ /* 0x000fe2000c10190a */
[----:B------:R-:W-:Y:S05]  /*0d30*/  EXIT ;  /* 0x000000000000794d */ /* 0x000fea0003800000 */
.L_x_31:
        /* <DEDUP_REMOVED lines=12> */
.L_x_37:


//--------------------- .text._Z14reluActivationPfS_i --------------------------
	.section	.text._Z14reluActivationPfS_i,"ax",@progbits
	.align	128
        .global         _Z14reluActivationPfS_i
        .type           _Z14reluActivationPfS_i,@function
        .size           _Z14reluActivationPfS_i,(.L_x_38 - _Z14reluActivationPfS_i)
        .other          _Z14reluActivationPfS_i,@"STO_CUDA_ENTRY STV_DEFAULT"
_Z14reluActivationPfS_i:
.text._Z14reluActivationPfS_i:
        /* <DEDUP_REMOVED lines=13> */
[----:B--2---:R-:W-:Y:S01]  /*00d0*/  IMAD.WIDE R4, R7, 0x4, R4 ;  /* 0x0000000407047825 */ /* 0x004fe200078e0204 */
[----:B---3--:R-:W-:-:S05]  /*00e0*/  FMNMX R7, RZ, R2, !PT ;  /* 0x00000002ff077209 */ /* 0x008fca0007800000 */
[----:B------:R-:W-:Y:S01]  /*00f0*/  STG.E desc[UR4][R4.64], R7 ;  /* 0x0000000704007986 */ /* 0x000fe2000c101904 */
[----:B------:R-:W-:Y:S05]  /*0100*/  EXIT ;  /* 0x000000000000794d */ /* 0x000fea0003800000 */
.L_x_32:
        /* <DEDUP_REMOVED lines=15> */
.L_x_38:


//--------------------- .nv.shared.reserved.0     --------------------------
	.section	.nv.shared.reserved.0,"aw",@nobits
	.weak		__nv_reservedSMEM_offset_0_alias
	.size		__nv_reservedSMEM_offset_0_alias, 0, 64
	.other		__nv_reservedSMEM_offset_0_alias,@"STO_CUDA_RESERVED_SHARED STV_DEFAULT"
__nv_reservedSMEM_offset_0_alias:
	.zero		0
	.zero		64


//--------------------- .nv.constant0._Z11sgemm_naiveiiifPKfS0_fPf --------------------------
	.section	.nv.constant0._Z11sgemm_naiveiiifPKfS0_fPf,"a",@progbits
	.sectionflags	@""
	.align	4
.nv.constant0._Z11sgemm_naiveiiifPKfS0_fPf:
	.zero		944


//--------------------- .nv.constant0._Z20matrixVectorMultiplyPfS_S_ii --------------------------
	.section	.nv.constant0._Z20matrixVectorMultiplyPfS_S_ii,"a",@progbits
	.sectionflags	@""
	.align	4
.nv.constant0._Z20matrixVectorMultiplyPfS_S_ii:
	.zero		928


//--------------------- .nv.constant0._Z9maxPool2dPfS_iiiiiii --------------------------
	.section	.nv.constant0._Z9maxPool2dPfS_iiiiiii,"a",@progbits
	.sectionflags	@""
	.align	4
.nv.constant0._Z9maxPool2dPfS_iiiiiii:
	.zero		940


//--------------------- .nv.constant0._Z7addBiasPfS_i --------------------------
	.section	.nv.constant0._Z7addBiasPfS_i,"a",@progbits
	.sectionflags	@""
	.align	4
.nv.constant0._Z7addBiasPfS_i:
	.zero		916


//--------------------- .nv.constant0._Z13convolution2dPfS_S_iiiiiiiiiii --------------------------
	.section	.nv.constant0._Z13convolution2dPfS_S_iiiiiiiiiii,"a",@progbits
	.sectionflags	@""
	.align	4
.nv.constant0._Z13convolution2dPfS_S_iiiiiiiiiii:
	.zero		964


//--------------------- .nv.constant0._Z14reluActivationPfS_i --------------------------
	.section	.nv.constant0._Z14reluActivationPfS_i,"a",@progbits
	.sectionflags	@""
	.align	4
.nv.constant0._Z14reluActivationPfS_i:
	.zero		916


//--------------------- SYMBOLS --------------------------

	.type		.nv.reservedSmem.offset0,@object
	.size		.nv.reservedSmem.offset0,0x4
